	.headerflags	@"EF_CUDA_TEXMODE_UNIFIED EF_CUDA_64BIT_ADDRESS EF_CUDA_SM86 EF_CUDA_VIRTUAL_SM(EF_CUDA_SM86)"
	.elftype	@"ET_EXEC"


//--------------------- .nv.info                  --------------------------
	.section	.nv.info,"",@"SHT_CUDA_INFO"
	.align	4


	//----- nvinfo : EIATTR_REGCOUNT
	.align		4
        /*0000*/ 	.byte	0x04, 0x2f
        /*0002*/ 	.short	(.L_8 - .L_7)
	.align		4
.L_7:
        /*0004*/ 	.word	index@(triton_red_fused_add_embedding_native_layer_norm_0)
        /*0008*/ 	.word	0x00000020


	//----- nvinfo : EIATTR_MIN_STACK_SIZE
	.align		4
.L_8:
        /*000c*/ 	.byte	0x04, 0x12
        /*000e*/ 	.short	(.L_10 - .L_9)
	.align		4
.L_9:
        /*0010*/ 	.word	index@(triton_red_fused_add_embedding_native_layer_norm_0)
        /*0014*/ 	.word	0x00000000


	//----- nvinfo : EIATTR_FRAME_SIZE
	.align		4
.L_10:
        /*0018*/ 	.byte	0x04, 0x11
        /*001a*/ 	.short	(.L_12 - .L_11)
	.align		4
.L_11:
        /*001c*/ 	.word	index@(triton_red_fused_add_embedding_native_layer_norm_0)
        /*0020*/ 	.word	0x00000000


	//----- nvinfo : EIATTR_MIN_STACK_SIZE
	.align		4
.L_12:
        /*0024*/ 	.byte	0x04, 0x12
        /*0026*/ 	.short	(.L_14 - .L_13)
	.align		4
.L_13:
        /*0028*/ 	.word	index@(triton_red_fused_add_embedding_native_layer_norm_0)
        /*002c*/ 	.word	0x00000000
.L_14:


//--------------------- .nv.info.triton_red_fused_add_embedding_native_layer_norm_0 --------------------------
	.section	.nv.info.triton_red_fused_add_embedding_native_layer_norm_0,"",@"SHT_CUDA_INFO"
	.sectionflags	@""
	.align	4


	//----- nvinfo : EIATTR_CUDA_API_VERSION
	.align		4
        /*0000*/ 	.byte	0x04, 0x37
        /*0002*/ 	.short	(.L_16 - .L_15)
.L_15:
        /*0004*/ 	.word	0x0000007c


	//----- nvinfo : EIATTR_SW2861232_WAR
	.align		4
.L_16:
        /*0008*/ 	.byte	0x01, 0x35
	.zero		2


	//----- nvinfo : EIATTR_PARAM_CBANK
	.align		4
        /*000c*/ 	.byte	0x04, 0x0a
        /*000e*/ 	.short	(.L_18 - .L_17)
	.align		4
.L_17:
        /*0010*/ 	.word	index@(.nv.constant0.triton_red_fused_add_embedding_native_layer_norm_0)
        /*0014*/ 	.short	0x0160
        /*0016*/ 	.short	0x0048


	//----- nvinfo : EIATTR_CBANK_PARAM_SIZE
	.align		4
.L_18:
        /*0018*/ 	.byte	0x03, 0x19
        /*001a*/ 	.short	0x0048


	//----- nvinfo : EIATTR_KPARAM_INFO
	.align		4
        /*001c*/ 	.byte	0x04, 0x17
        /*001e*/ 	.short	(.L_20 - .L_19)
.L_19:
        /*0020*/ 	.word	0x00000000
        /*0024*/ 	.short	0x0009
        /*0026*/ 	.short	0x0040
        /*0028*/ 	.byte	0x00, 0xf4, 0x21, 0x00


	//----- nvinfo : EIATTR_KPARAM_INFO
	.align		4
.L_20:
        /*002c*/ 	.byte	0x04, 0x17
        /*002e*/ 	.short	(.L_22 - .L_21)
.L_21:
        /*0030*/ 	.word	0x00000000
        /*0034*/ 	.short	0x0008
        /*0036*/ 	.short	0x003c
        /*0038*/ 	.byte	0x00, 0xf0, 0x11, 0x00


	//----- nvinfo : EIATTR_KPARAM_INFO
	.align		4
.L_22:
        /*003c*/ 	.byte	0x04, 0x17
        /*003e*/ 	.short	(.L_24 - .L_23)
.L_23:
        /*0040*/ 	.word	0x00000000
        /*0044*/ 	.short	0x0007
        /*0046*/ 	.short	0x0038
        /*0048*/ 	.byte	0x00, 0xf0, 0x11, 0x00


	//----- nvinfo : EIATTR_KPARAM_INFO
	.align		4
.L_24:
        /*004c*/ 	.byte	0x04, 0x17
        /*004e*/ 	.short	(.L_26 - .L_25)
.L_25:
        /*0050*/ 	.word	0x00000000
        /*0054*/ 	.short	0x0006
        /*0056*/ 	.short	0x0030
        /*0058*/ 	.byte	0x00, 0xf4, 0x21, 0x00


	//----- nvinfo : EIATTR_KPARAM_INFO
	.align		4
.L_26:
        /*005c*/ 	.byte	0x04, 0x17
        /*005e*/ 	.short	(.L_28 - .L_27)
.L_27:
        /*0060*/ 	.word	0x00000000
        /*0064*/ 	.short	0x0005
        /*0066*/ 	.short	0x0028
        /*0068*/ 	.byte	0x00, 0xf4, 0x21, 0x00


	//----- nvinfo : EIATTR_KPARAM_INFO
	.align		4
.L_28:
        /*006c*/ 	.byte	0x04, 0x17
        /*006e*/ 	.short	(.L_30 - .L_29)
.L_29:
        /*0070*/ 	.word	0x00000000
        /*0074*/ 	.short	0x0004
        /*0076*/ 	.short	0x0020
        /*0078*/ 	.byte	0x00, 0xf4, 0x21, 0x00


	//----- nvinfo : EIATTR_KPARAM_INFO
	.align		4
.L_30:
        /*007c*/ 	.byte	0x04, 0x17
        /*007e*/ 	.short	(.L_32 - .L_31)
.L_31:
        /*0080*/ 	.word	0x00000000
        /*0084*/ 	.short	0x0003
        /*0086*/ 	.short	0x0018
        /*0088*/ 	.byte	0x00, 0xf4, 0x21, 0x00


	//----- nvinfo : EIATTR_KPARAM_INFO
	.align		4
.L_32:
        /*008c*/ 	.byte	0x04, 0x17
        /*008e*/ 	.short	(.L_34 - .L_33)
.L_33:
        /*0090*/ 	.word	0x00000000
        /*0094*/ 	.short	0x0002
        /*0096*/ 	.short	0x0010
        /*0098*/ 	.byte	0x00, 0xf4, 0x21, 0x00


	//----- nvinfo : EIATTR_KPARAM_INFO
	.align		4
.L_34:
        /*009c*/ 	.byte	0x04, 0x17
        /*009e*/ 	.short	(.L_36 - .L_35)
.L_35:
        /*00a0*/ 	.word	0x00000000
        /*00a4*/ 	.short	0x0001
        /*00a6*/ 	.short	0x0008
        /*00a8*/ 	.byte	0x00, 0xf4, 0x21, 0x00


	//----- nvinfo : EIATTR_KPARAM_INFO
	.align		4
.L_36:
        /*00ac*/ 	.byte	0x04, 0x17
        /*00ae*/ 	.short	(.L_38 - .L_37)
.L_37:
        /*00b0*/ 	.word	0x00000000
        /*00b4*/ 	.short	0x0000
        /*00b6*/ 	.short	0x0000
        /*00b8*/ 	.byte	0x00, 0xf4, 0x21, 0x00


	//----- nvinfo : EIATTR_MAXREG_COUNT
	.align		4
.L_38:
        /*00bc*/ 	.byte	0x03, 0x1b
        /*00be*/ 	.short	0x00ff


	//----- nvinfo : EIATTR_EXTERNS
	.align		4
        /*00c0*/ 	.byte	0x04, 0x0f
        /*00c2*/ 	.short	(.L_40 - .L_39)


	//   ....[0]....
	.align		4
.L_39:
        /*00c4*/ 	.word	index@(__assertfail)


	//----- nvinfo : EIATTR_COOP_GROUP_MASK_REGIDS
	.align		4
.L_40:
        /*00c8*/ 	.byte	0x04, 0x29
        /*00ca*/ 	.short	(.L_42 - .L_41)


	//   ....[0]....
.L_41:
        /*00cc*/ 	.word	0xffffffff


	//   ....[1]....
        /*00d0*/ 	.word	0xffffffff


	//   ....[2]....
        /*00d4*/ 	.word	0xffffffff


	//   ....[3]....
        /*00d8*/ 	.word	0xffffffff


	//   ....[4]....
        /*00dc*/ 	.word	0xffffffff


	//   ....[5]....
        /*00e0*/ 	.word	0xffffffff


	//   ....[6]....
        /*00e4*/ 	.word	0xffffffff


	//   ....[7]....
        /*00e8*/ 	.word	0xffffffff


	//   ....[8]....
        /*00ec*/ 	.word	0xffffffff


	//   ....[9]....
        /*00f0*/ 	.word	0xffffffff


	//   ....[10]....
        /*00f4*/ 	.word	0xffffffff


	//   ....[11]....
        /*00f8*/ 	.word	0xffffffff


	//   ....[12]....
        /*00fc*/ 	.word	0xffffffff


	//   ....[13]....
        /*0100*/ 	.word	0xffffffff


	//   ....[14]....
        /*0104*/ 	.word	0xffffffff


	//   ....[15]....
        /*0108*/ 	.word	0xffffffff


	//   ....[16]....
        /*010c*/ 	.word	0xffffffff


	//   ....[17]....
        /*0110*/ 	.word	0xffffffff


	//   ....[18]....
        /*0114*/ 	.word	0xffffffff


	//   ....[19]....
        /*0118*/ 	.word	0xffffffff


	//   ....[20]....
        /*011c*/ 	.word	0xffffffff


	//   ....[21]....
        /*0120*/ 	.word	0xffffffff


	//   ....[22]....
        /*0124*/ 	.word	0xffffffff


	//   ....[23]....
        /*0128*/ 	.word	0xffffffff


	//----- nvinfo : EIATTR_COOP_GROUP_INSTR_OFFSETS
	.align		4
.L_42:
        /*012c*/ 	.byte	0x04, 0x28
        /*012e*/ 	.short	(.L_44 - .L_43)


	//   ....[0]....
.L_43:
        /*0130*/ 	.word	0x00000820


	//   ....[1]....
        /*0134*/ 	.word	0x00000a20


	//   ....[2]....
        /*0138*/ 	.word	0x00000ad0


	//   ....[3]....
        /*013c*/ 	.word	0x00000b20


	//   ....[4]....
        /*0140*/ 	.word	0x00000ba0


	//   ....[5]....
        /*0144*/ 	.word	0x00000c30


	//   ....[6]....
        /*0148*/ 	.word	0x00000c70


	//   ....[7]....
        /*014c*/ 	.word	0x00000cd0


	//   ....[8]....
        /*0150*/ 	.word	0x00000d70


	//   ....[9]....
        /*0154*/ 	.word	0x00000db0


	//   ....[10]....
        /*0158*/ 	.word	0x00000e50


	//   ....[11]....
        /*015c*/ 	.word	0x00000ec0


	//   ....[12]....
        /*0160*/ 	.word	0x00000f20


	//   ....[13]....
        /*0164*/ 	.word	0x00000ff0


	//   ....[14]....
        /*0168*/ 	.word	0x00001050


	//   ....[15]....
        /*016c*/ 	.word	0x000011a0


	//   ....[16]....
        /*0170*/ 	.word	0x000011b0


	//   ....[17]....
        /*0174*/ 	.word	0x000011f0


	//   ....[18]....
        /*0178*/ 	.word	0x00001240


	//   ....[19]....
        /*017c*/ 	.word	0x00001320


	//   ....[20]....
        /*0180*/ 	.word	0x000013a0


	//   ....[21]....
        /*0184*/ 	.word	0x000013c0


	//   ....[22]....
        /*0188*/ 	.word	0x000014a0


	//   ....[23]....
        /*018c*/ 	.word	0x000014f0


	//----- nvinfo : EIATTR_SYSCALL_OFFSETS
	.align		4
.L_44:
        /*0190*/ 	.byte	0x04, 0x46
        /*0192*/ 	.short	(.L_46 - .L_45)


	//   ....[0]....
.L_45:
        /*0194*/ 	.word	0x000002a0


	//   ....[1]....
        /*0198*/ 	.word	0x00000570


	//----- nvinfo : EIATTR_EXIT_INSTR_OFFSETS
	.align		4
.L_46:
        /*019c*/ 	.byte	0x04, 0x1c
        /*019e*/ 	.short	(.L_48 - .L_47)


	//   ....[0]....
.L_47:
        /*01a0*/ 	.word	0x000019f0


	//   ....[1]....
        /*01a4*/ 	.word	0x00001a10


	//----- nvinfo : EIATTR_REQNTID
	.align		4
.L_48:
        /*01a8*/ 	.byte	0x04, 0x10
        /*01aa*/ 	.short	(.L_50 - .L_49)
.L_49:
        /*01ac*/ 	.word	0x00000100
        /*01b0*/ 	.word	0x00000001
        /*01b4*/ 	.word	0x00000001


	//----- nvinfo : EIATTR_CRS_STACK_SIZE
	.align		4
.L_50:
        /*01b8*/ 	.byte	0x04, 0x1e
        /*01ba*/ 	.short	(.L_52 - .L_51)
.L_51:
        /*01bc*/ 	.word	0x00000000
.L_52:


//--------------------- .nv.callgraph             --------------------------
	.section	.nv.callgraph,"",@"SHT_CUDA_CALLGRAPH"
	.align	4
	.sectionentsize	8
	.align		4
        /*0000*/ 	.word	0x00000000
	.align		4
        /*0004*/ 	.word	0xffffffff
	.align		4
        /*0008*/ 	.word	index@(triton_red_fused_add_embedding_native_layer_norm_0)
	.align		4
        /*000c*/ 	.word	index@(__assertfail)
	.align		4
        /*0010*/ 	.word	0x00000000
	.align		4
        /*0014*/ 	.word	0xfffffffe
	.align		4
        /*0018*/ 	.word	0x00000000
	.align		4
        /*001c*/ 	.word	0xfffffffd
	.align		4
        /*0020*/ 	.word	0x00000000
	.align		4
        /*0024*/ 	.word	0xfffffffc


//--------------------- .nv.rel.action            --------------------------
	.section	.nv.rel.action,"",@"SHT_CUDA_RELOCINFO"
	.align	8
	.sectionentsize	8
        /*0000*/ 	.byte	0x73, 0x00, 0x00, 0x00, 0x00, 0x00, 0x00, 0x00, 0x00, 0x00, 0x00, 0x11, 0x25, 0x00, 0x05, 0x36


//--------------------- .nv.constant4             --------------------------
	.section	.nv.constant4,"a",@progbits
	.align	8
	.align		8
.nv.constant4:
        /*0000*/ 	.dword	__assertfail
	.align		8
        /*0008*/ 	.dword	assertFunc_1
	.align		8
        /*0010*/ 	.dword	assertFile_1
	.align		8
        /*0018*/ 	.dword	assertMessage_1
	.align		8
        /*0020*/ 	.dword	assertFunc_0
	.align		8
        /*0028*/ 	.dword	assertFile_0
	.align		8
        /*0030*/ 	.dword	assertMessage_0
	.align		8
        /*0038*/ 	.dword	_$_str


//--------------------- .nv.constant0.triton_red_fused_add_embedding_native_layer_norm_0 --------------------------
	.section	.nv.constant0.triton_red_fused_add_embedding_native_layer_norm_0,"a",@progbits
	.sectionflags	@""
	.align	4
.nv.constant0.triton_red_fused_add_embedding_native_layer_norm_0:
	.zero		424


//--------------------- .text.triton_red_fused_add_embedding_native_layer_norm_0 --------------------------
	.section	.text.triton_red_fused_add_embedding_native_layer_norm_0,"ax",@progbits
	.sectionflags	@"SHF_BARRIERS=1"
	.sectioninfo	@"SHI_REGISTERS=32"
	.align	128
        .global         triton_red_fused_add_embedding_native_layer_norm_0
        .type           triton_red_fused_add_embedding_native_layer_norm_0,@function
        .size           triton_red_fused_add_embedding_native_layer_norm_0,(.L_x_3 - triton_red_fused_add_embedding_native_layer_norm_0)
        .other          triton_red_fused_add_embedding_native_layer_norm_0,@"STO_CUDA_ENTRY STV_DEFAULT"
triton_red_fused_add_embedding_native_layer_norm_0:
.text.triton_red_fused_add_embedding_native_layer_norm_0:
[----:B------:R-:W-:Y:S02]  /*0000*/  MOV R1, c[0x0][0x28] ;  /* 0x00000a0000017a02 */ /* 0x000fe40000000f00 */
[----:B------:R-:W0:Y:S01]  /*0010*/  S2R R26, SR_CTAID.X ;  /* 0x00000000001a7919 */ /* 0x000e220000002500 */
[----:B------:R-:W-:Y:S01]  /*0020*/  MOV R7, 0x8 ;  /* 0x0000000800077802 */ /* 0x000fe20000000f00 */
[----:B------:R-:W-:Y:S01]  /*0030*/  CS2R R4, SRZ ;  /* 0x0000000000047805 */ /* 0x000fe2000001ff00 */
[----:B------:R-:W-:Y:S01]  /*0040*/  ULDC.64 UR4, c[0x0][0x118] ;  /* 0x0000460000047ab9 */ /* 0x000fe20000000a00 */
[C---:B0-----:R-:W-:Y:S02]  /*0050*/  ISETP.GE.AND P0, PT, R26.reuse, 0x4d, PT ;  /* 0x0000004d1a00780c */ /* 0x041fe40003f06270 */
[----:B------:R-:W-:-:S11]  /*0060*/  IMAD.WIDE R2, R26, R7, c[0x0][0x160] ;  /* 0x000058001a027625 */ /* 0x000fd600078e0207 */
[----:B------:R-:W2:Y:S01]  /*0070*/  @!P0 LDG.E.EL.64 R4, [R2.64] ;  /* 0x0000000402048981 */ /* 0x000ea2000c2e1b00 */
[----:B------:R-:W-:Y:S01]  /*0080*/  CS2R R18, SRZ ;  /* 0x0000000000127805 */ /* 0x000fe2000001ff00 */
[----:B------:R-:W-:Y:S01]  /*0090*/  CS2R R16, SRZ ;  /* 0x0000000000107805 */ /* 0x000fe2000001ff00 */
[----:B------:R-:W-:Y:S01]  /*00a0*/  CS2R R22, SRZ ;  /* 0x0000000000167805 */ /* 0x000fe2000001ff00 */
[----:B------:R-:W-:-:S03]  /*00b0*/  IMAD.WIDE R6, R26, R7, c[0x0][0x170] ;  /* 0x00005c001a067625 */ /* 0x000fc600078e0207 */
[----:B------:R0:W5:Y:S04]  /*00c0*/  @!P0 LDG.E.EL.64 R18, [R2.64] ;  /* 0x0000000402128981 */ /* 0x000168000c2e1b00 */
[----:B------:R0:W5:Y:S04]  /*00d0*/  @!P0 LDG.E.EL.64 R16, [R6.64] ;  /* 0x0000000406108981 */ /* 0x000168000c2e1b00 */
[----:B------:R0:W5:Y:S01]  /*00e0*/  @!P0 LDG.E.EL.64 R22, [R6.64] ;  /* 0x0000000406168981 */ /* 0x000162000c2e1b00 */
[----:B--2---:R-:W-:Y:S02]  /*00f0*/  IADD3 R9, P1, R4, 0xc100, RZ ;  /* 0x0000c10004097810 */ /* 0x004fe40007f3e0ff */
[----:B------:R-:W-:-:S03]  /*0100*/  ISETP.GE.AND P0, PT, R5, RZ, PT ;  /* 0x000000ff0500720c */ /* 0x000fc60003f06270 */
[----:B------:R-:W-:Y:S01]  /*0110*/  IMAD.X R11, RZ, RZ, R5, P1 ;  /* 0x000000ffff0b7224 */ /* 0x000fe200008e0605 */
[----:B------:R-:W-:-:S04]  /*0120*/  SEL R0, R9, R4, !P0 ;  /* 0x0000000409007207 */ /* 0x000fc80004000000 */
[----:B------:R-:W-:Y:S02]  /*0130*/  SEL R4, R11, R5, !P0 ;  /* 0x000000050b047207 */ /* 0x000fe40004000000 */
[----:B------:R-:W-:Y:S02]  /*0140*/  ISETP.LT.U32.AND P1, PT, R0, 0xc100, PT ;  /* 0x0000c1000000780c */ /* 0x000fe40003f21070 */
[----:B------:R-:W-:-:S04]  /*0150*/  ISETP.GT.AND P0, PT, R26, 0x4c, PT ;  /* 0x0000004c1a00780c */ /* 0x000fc80003f04270 */
[----:B------:R-:W-:-:S13]  /*0160*/  ISETP.LT.U32.OR.EX P1, PT, R4, RZ, P0, P1 ;  /* 0x000000ff0400720c */ /* 0x000fda0000721510 */
[----:B------:R-:W-:Y:S05]  /*0170*/  @P1 BRA `(.L_x_0) ;  /* 0x0000013000001947 */ /* 0x000fea0003800000 */
[----:B0-----:R-:W-:Y:S01]  /*0180*/  MOV R2, 0x0 ;  /* 0x0000000000027802 */ /* 0x001fe20000000f00 */
[----:B------:R-:W-:Y:S01]  /*0190*/  IMAD.MOV.U32 R6, RZ, RZ, c[0x4][0x28] ;  /* 0x01000a00ff067624 */ /* 0x000fe200078e00ff */
[----:B------:R-:W-:Y:S01]  /*01a0*/  MOV R4, c[0x4][0x30] ;  /* 0x01000c0000047a02 */ /* 0x000fe20000000f00 */
[----:B------:R-:W-:Y:S01]  /*01b0*/  IMAD.MOV.U32 R10, RZ, RZ, c[0x4][0x20] ;  /* 0x01000800ff0a7624 */ /* 0x000fe200078e00ff */
[----:B------:R-:W-:Y:S01]  /*01c0*/  MOV R5, c[0x4][0x34] ;  /* 0x01000d0000057a02 */ /* 0x000fe20000000f00 */
[----:B------:R-:W-:Y:S01]  /*01d0*/  IMAD.MOV.U32 R13, RZ, RZ, RZ ;  /* 0x000000ffff0d7224 */ /* 0x000fe200078e00ff */
[----:B------:R-:W0:Y:S01]  /*01e0*/  LDC.64 R2, c[0x4][R2] ;  /* 0x0100000002027b82 */ /* 0x000e220000000a00 */
[----:B------:R-:W-:Y:S02]  /*01f0*/  MOV R7, c[0x4][0x2c] ;  /* 0x01000b0000077a02 */ /* 0x000fe40000000f00 */
[----:B------:R-:W-:Y:S02]  /*0200*/  MOV R8, 0x2c ;  /* 0x0000002c00087802 */ /* 0x000fe40000000f00 */
[----:B------:R-:W-:-:S02]  /*0210*/  MOV R11, c[0x4][0x24] ;  /* 0x01000900000b7a02 */ /* 0x000fc40000000f00 */
[----:B------:R-:W-:Y:S02]  /*0220*/  MOV R12, 0x1 ;  /* 0x00000001000c7802 */ /* 0x000fe40000000f00 */
[----:B------:R-:W-:Y:S01]  /*0230*/  LEPC R14 ;  /* 0x00000000000e734e */ /* 0x000fe20000000000 */
[----:B------:R-:W-:Y:S02]  /*0240*/  MOV R9, 0x2b0 ;  /* 0x000002b000097802 */ /* 0x000fe40000000f00 */
[----:B------:R-:W-:Y:S02]  /*0250*/  MOV R20, 0x230 ;  /* 0x0000023000147802 */ /* 0x000fe40000000f00 */
[----:B------:R-:W-:Y:S02]  /*0260*/  MOV R21, 0x0 ;  /* 0x0000000000157802 */ /* 0x000fe40000000f00 */
[----:B------:R-:W-:Y:S02]  /*0270*/  MOV R0, 0x0 ;  /* 0x0000000000007802 */ /* 0x000fe40000000f00 */
[----:B------:R-:W-:-:S04]  /*0280*/  IADD3 R20, P1, P2, -R20, R9, R14 ;  /* 0x0000000914147210 */ /* 0x000fc80007a3e10e */
[----:B------:R-:W-:-:S04]  /*0290*/  IADD3.X R21, ~R0, R21, R15, P1, P2 ;  /* 0x0000001500157210 */ /* 0x000fc80000fe450f */
[----:B0----5:R-:W-:Y:S05]  /*02a0*/  CALL.ABS.NOINC R2 ;  /* 0x0000000002007343 */ /* 0x021fea0003c00000 */
.L_x_0:
[----:B0-----:R-:W0:Y:S04]  /*02b0*/  S2R R27, SR_TID.X ;  /* 0x00000000001b7919 */ /* 0x001e280000002100 */
[----:B------:R-:W-:Y:S01]  /*02c0*/  BAR.SYNC.DEFER_BLOCKING 0x0 ;  /* 0x0000000000007b1d */ /* 0x000fe20000010000 */
[----:B-----5:R-:W-:Y:S01]  /*02d0*/  IADD3 R3, P2, R18, 0xc100, RZ ;  /* 0x0000c10012037810 */ /* 0x020fe20007f5e0ff */
[----:B------:R-:W-:Y:S01]  /*02e0*/  CS2R R24, SRZ ;  /* 0x0000000000187805 */ /* 0x000fe2000001ff00 */
[----:B------:R-:W-:Y:S02]  /*02f0*/  ISETP.GE.AND P1, PT, R19, RZ, PT ;  /* 0x000000ff1300720c */ /* 0x000fe40003f26270 */
[----:B------:R-:W-:Y:S02]  /*0300*/  IADD3.X R5, RZ, R19, RZ, P2, !PT ;  /* 0x00000013ff057210 */ /* 0x000fe400017fe4ff */
[----:B------:R-:W-:-:S02]  /*0310*/  SEL R3, R3, R18, !P1 ;  /* 0x0000001203037207 */ /* 0x000fc40004800000 */
[----:B------:R-:W-:Y:S02]  /*0320*/  MOV R28, 0x600 ;  /* 0x00000600001c7802 */ /* 0x000fe40000000f00 */
[----:B------:R-:W-:-:S03]  /*0330*/  SEL R18, R5, R19, !P1 ;  /* 0x0000001305127207 */ /* 0x000fc60004800000 */
[----:B------:R-:W-:-:S04]  /*0340*/  IMAD.WIDE.U32 R2, R3, R28, c[0x0][0x168] ;  /* 0x00005a0003027625 */ /* 0x000fc800078e001c */
[----:B------:R-:W-:Y:S02]  /*0350*/  IMAD R5, R18, 0x600, RZ ;  /* 0x0000060012057824 */ /* 0x000fe400078e02ff */
[----:B0-----:R-:W-:-:S03]  /*0360*/  IMAD.SHL.U32 R29, R27, 0x4, RZ ;  /* 0x000000041b1d7824 */ /* 0x001fc600078e00ff */
[----:B------:R-:W-:Y:S02]  /*0370*/  IADD3 R3, R3, R5, RZ ;  /* 0x0000000503037210 */ /* 0x000fe40007ffe0ff */
[----:B------:R-:W-:-:S04]  /*0380*/  LOP3.LUT R29, R29, 0x3fc, RZ, 0xc0, !PT ;  /* 0x000003fc1d1d7812 */ /* 0x000fc800078ec0ff */
[C---:B------:R-:W-:Y:S01]  /*0390*/  ISETP.GE.U32.AND P2, PT, R29.reuse, 0x300, PT ;  /* 0x000003001d00780c */ /* 0x040fe20003f46070 */
[----:B------:R-:W-:-:S03]  /*03a0*/  IMAD.WIDE.U32 R18, R29, 0x2, R2 ;  /* 0x000000021d127825 */ /* 0x000fc600078e0002 */
[----:B------:R-:W-:-:S13]  /*03b0*/  ISETP.LT.AND P1, PT, R26, 0x4d, !P2 ;  /* 0x0000004d1a00780c */ /* 0x000fda0005721270 */
[----:B------:R0:W5:Y:S01]  /*03c0*/  @P1 LDG.E.EL.64 R24, [R18.64] ;  /* 0x0000000412181981 */ /* 0x000162000c2e1b00 */
[----:B------:R-:W-:Y:S02]  /*03d0*/  IADD3 R3, P4, R22, 0x4d, RZ ;  /* 0x0000004d16037810 */ /* 0x000fe40007f9e0ff */
[----:B------:R-:W-:Y:S02]  /*03e0*/  ISETP.GE.AND P3, PT, R23, RZ, PT ;  /* 0x000000ff1700720c */ /* 0x000fe40003f66270 */
[-C--:B------:R-:W-:Y:S02]  /*03f0*/  IADD3.X R5, RZ, R23.reuse, RZ, P4, !PT ;  /* 0x00000017ff057210 */ /* 0x080fe400027fe4ff */
[----:B------:R-:W-:Y:S02]  /*0400*/  SEL R0, R3, R22, !P3 ;  /* 0x0000001603007207 */ /* 0x000fe40005800000 */
[----:B------:R-:W-:Y:S02]  /*0410*/  SEL R22, R5, R23, !P3 ;  /* 0x0000001705167207 */ /* 0x000fe40005800000 */
[----:B------:R-:W-:-:S04]  /*0420*/  ISETP.LT.U32.AND P3, PT, R0, 0x4d, PT ;  /* 0x0000004d0000780c */ /* 0x000fc80003f61070 */
[----:B------:R-:W-:-:S13]  /*0430*/  ISETP.LT.U32.OR.EX P0, PT, R22, RZ, P0, P3 ;  /* 0x000000ff1600720c */ /* 0x000fda0000701530 */
[----:B------:R-:W-:Y:S05]  /*0440*/  @P0 BRA `(.L_x_1) ;  /* 0x0000013000000947 */ /* 0x000fea0003800000 */
[----:B0-----:R-:W-:Y:S01]  /*0450*/  MOV R2, 0x0 ;  /* 0x0000000000027802 */ /* 0x001fe20000000f00 */
[----:B------:R-:W-:Y:S01]  /*0460*/  IMAD.MOV.U32 R4, RZ, RZ, c[0x4][0x18] ;  /* 0x01000600ff047624 */ /* 0x000fe200078e00ff */
[----:B------:R-:W-:Y:S01]  /*0470*/  MOV R5, c[0x4][0x1c] ;  /* 0x0100070000057a02 */ /* 0x000fe20000000f00 */
[----:B------:R-:W-:Y:S01]  /*0480*/  IMAD.MOV.U32 R7, RZ, RZ, c[0x4][0x14] ;  /* 0x01000500ff077624 */ /* 0x000fe200078e00ff */
[----:B------:R-:W-:Y:S01]  /*0490*/  MOV R6, c[0x4][0x10] ;  /* 0x0100040000067a02 */ /* 0x000fe20000000f00 */
[----:B------:R-:W-:Y:S01]  /*04a0*/  IMAD.MOV.U32 R11, RZ, RZ, c[0x4][0xc] ;  /* 0x01000300ff0b7624 */ /* 0x000fe200078e00ff */
[----:B------:R-:W0:Y:S01]  /*04b0*/  LDC.64 R2, c[0x4][R2] ;  /* 0x0100000002027b82 */ /* 0x000e220000000a00 */
[----:B------:R-:W-:Y:S02]  /*04c0*/  MOV R8, 0x32 ;  /* 0x0000003200087802 */ /* 0x000fe40000000f00 */
[----:B------:R-:W-:Y:S02]  /*04d0*/  MOV R10, c[0x4][0x8] ;  /* 0x01000200000a7a02 */ /* 0x000fe40000000f00 */
[----:B------:R-:W-:-:S02]  /*04e0*/  MOV R12, 0x1 ;  /* 0x00000001000c7802 */ /* 0x000fc40000000f00 */
[----:B------:R-:W-:Y:S02]  /*04f0*/  MOV R13, RZ ;  /* 0x000000ff000d7202 */ /* 0x000fe40000000f00 */
        /* <DEDUP_REMOVED lines=8> */
.L_x_1:
[----:B0-----:R-:W-:Y:S01]  /*0580*/  BAR.SYNC.DEFER_BLOCKING 0x0 ;  /* 0x0000000000007b1d */ /* 0x001fe20000010000 */
[----:B------:R-:W-:Y:S02]  /*0590*/  ISETP.GE.AND P0, PT, R17, RZ, PT ;  /* 0x000000ff1100720c */ /* 0x000fe40003f06270 */
[----:B------:R-:W-:Y:S02]  /*05a0*/  IADD3 R3, P3, R16, 0x4d, RZ ;  /* 0x0000004d10037810 */ /* 0x000fe40007f7e0ff */
[----:B------:R-:W-:Y:S02]  /*05b0*/  SHF.L.U32 R6, R29, 0x1, RZ ;  /* 0x000000011d067819 */ /* 0x000fe400000006ff */
[----:B------:R-:W-:Y:S01]  /*05c0*/  SEL R3, R3, R16, !P0 ;  /* 0x0000001003037207 */ /* 0x000fe20004000000 */
[----:B------:R-:W-:-:S04]  /*05d0*/  IMAD.X R16, RZ, RZ, R17, P3 ;  /* 0x000000ffff107224 */ /* 0x000fc800018e0611 */
[----:B------:R-:W-:Y:S01]  /*05e0*/  IMAD.WIDE.U32 R2, R3, R28, c[0x0][0x178] ;  /* 0x00005e0003027625 */ /* 0x000fe200078e001c */
[----:B------:R-:W-:-:S04]  /*05f0*/  SEL R16, R16, R17, !P0 ;  /* 0x0000001110107207 */ /* 0x000fc80004000000 */
[----:B------:R-:W-:Y:S01]  /*0600*/  IADD3 R2, P0, R6, R2, RZ ;  /* 0x0000000206027210 */ /* 0x000fe20007f1e0ff */
[----:B------:R-:W-:-:S05]  /*0610*/  IMAD R5, R16, 0x600, RZ ;  /* 0x0000060010057824 */ /* 0x000fca00078e02ff */
[----:B------:R-:W-:Y:S02]  /*0620*/  IADD3.X R3, R3, R5, RZ, P0, !PT ;  /* 0x0000000503037210 */ /* 0x000fe400007fe4ff */
[----:B------:R-:W-:-:S06]  /*0630*/  CS2R R4, SRZ ;  /* 0x0000000000047805 */ /* 0x000fcc000001ff00 */
[----:B------:R-:W2:Y:S01]  /*0640*/  @P1 LDG.E.EL.64 R4, [R2.64] ;  /* 0x0000000402041981 */ /* 0x000ea2000c2e1b00 */
[----:B------:R-:W-:Y:S02]  /*0650*/  FSEL R12, RZ, 2, !P1 ;  /* 0x40000000ff0c7808 */ /* 0x000fe40004800000 */
[----:B------:R-:W-:Y:S02]  /*0660*/  FSEL R13, RZ, 1, !P1 ;  /* 0x3f800000ff0d7808 */ /* 0x000fe40004800000 */
[C---:B------:R-:W-:Y:S01]  /*0670*/  FSETP.GEU.AND P0, PT, R12.reuse, 1.175494350822287508e-38, PT ;  /* 0x008000000c00780b */ /* 0x040fe20003f0e000 */
[----:B------:R-:W-:Y:S02]  /*0680*/  FMUL R11, R12, 16777216 ;  /* 0x4b8000000c0b7820 */ /* 0x000fe40000400000 */
[----:B------:R-:W-:-:S03]  /*0690*/  FMUL R0, R13, 16777216 ;  /* 0x4b8000000d007820 */ /* 0x000fc60000400000 */
[----:B------:R-:W-:Y:S02]  /*06a0*/  FSEL R16, R11, R12, !P0 ;  /* 0x0000000c0b107208 */ /* 0x000fe40004000000 */
[----:B------:R-:W-:Y:S02]  /*06b0*/  FSEL R11, RZ, 3, !P1 ;  /* 0x40400000ff0b7808 */ /* 0x000fe40004800000 */
[----:B------:R-:W0:Y:S01]  /*06c0*/  MUFU.RCP R14, R16 ;  /* 0x00000010000e7308 */ /* 0x000e220000001000 */
[----:B------:R-:W-:Y:S02]  /*06d0*/  FSEL R15, R0, R13, !P0 ;  /* 0x0000000d000f7208 */ /* 0x000fe40004000000 */
[C---:B------:R-:W-:Y:S01]  /*06e0*/  FMUL R10, R11.reuse, 16777216 ;  /* 0x4b8000000b0a7820 */ /* 0x040fe20000400000 */
[----:B------:R-:W-:Y:S02]  /*06f0*/  FSETP.GEU.AND P3, PT, R11, 1.175494350822287508e-38, PT ;  /* 0x008000000b00780b */ /* 0x000fe40003f6e000 */
[----:B------:R-:W-:-:S02]  /*0700*/  FSETP.NEU.AND P0, PT, R12, RZ, PT ;  /* 0x000000ff0c00720b */ /* 0x000fc40003f0d000 */
[----:B------:R-:W-:Y:S02]  /*0710*/  FSEL R20, R10, R11, !P3 ;  /* 0x0000000b0a147208 */ /* 0x000fe40005800000 */
[----:B------:R-:W-:Y:S02]  /*0720*/  FSEL R10, RZ, 4, !P1 ;  /* 0x40800000ff0a7808 */ /* 0x000fe40004800000 */
[----:B------:R-:W1:Y:S01]  /*0730*/  MUFU.RCP R21, R20 ;  /* 0x0000001400157308 */ /* 0x000e620000001000 */
[----:B------:R-:W-:Y:S02]  /*0740*/  FSEL R22, R0, R13, !P3 ;  /* 0x0000000d00167208 */ /* 0x000fe40005800000 */
[----:B------:R-:W-:Y:S01]  /*0750*/  FMUL R17, R10, 16777216 ;  /* 0x4b8000000a117820 */ /* 0x000fe20000400000 */
[----:B0-----:R-:W-:Y:S01]  /*0760*/  FMUL R14, R14, R15 ;  /* 0x0000000f0e0e7220 */ /* 0x001fe20000400000 */
[C---:B-----5:R-:W-:Y:S01]  /*0770*/  PRMT R15, R24.reuse, 0x7632, R15 ;  /* 0x00007632180f7816 */ /* 0x060fe2000000000f */
[----:B------:R-:W-:Y:S01]  /*0780*/  IMAD.U32 R24, R24, 0x10000, RZ ;  /* 0x0001000018187824 */ /* 0x000fe200078e00ff */
[----:B------:R-:W-:-:S02]  /*0790*/  FSETP.GEU.AND P4, PT, R10, 1.175494350822287508e-38, PT ;  /* 0x008000000a00780b */ /* 0x000fc40003f8e000 */
[----:B------:R-:W-:Y:S02]  /*07a0*/  SHF.L.U32 R23, R15, 0x10, RZ ;  /* 0x000000100f177819 */ /* 0x000fe400000006ff */
[----:B------:R-:W-:Y:S02]  /*07b0*/  FSEL R16, R17, R10, !P4 ;  /* 0x0000000a11107208 */ /* 0x000fe40006000000 */
[----:B------:R-:W-:-:S04]  /*07c0*/  FSETP.NEU.AND P3, PT, R11, RZ, PT ;  /* 0x000000ff0b00720b */ /* 0x000fc80003f6d000 */
[----:B------:R-:W0:Y:S01]  /*07d0*/  MUFU.RCP R16, R16 ;  /* 0x0000001000107308 */ /* 0x000e220000001000 */
[C---:B--2---:R-:W-:Y:S02]  /*07e0*/  PRMT R15, R4.reuse, 0x7632, R15 ;  /* 0x00007632040f7816 */ /* 0x044fe4000000000f */
[----:B------:R-:W-:Y:S01]  /*07f0*/  SHF.L.U32 R17, R4, 0x10, RZ ;  /* 0x0000001004117819 */ /* 0x000fe200000006ff */
[----:B-1----:R-:W-:Y:S02]  /*0800*/  FMUL R4, R21, R22 ;  /* 0x0000001615047220 */ /* 0x002fe40000400000 */
[----:B------:R-:W-:Y:S02]  /*0810*/  IMAD.U32 R20, R15, 0x10000, RZ ;  /* 0x000100000f147824 */ /* 0x000fe400078e00ff */
[----:B------:R-:W1:Y:S01]  /*0820*/  SHFL.BFLY PT, R15, R10, 0x10, 0x1f ;  /* 0x0e001f000a0f7f89 */ /* 0x000e6200000e0000 */
[--C-:B------:R-:W-:Y:S01]  /*0830*/  FADD R21, R24, R17.reuse ;  /* 0x0000001118157221 */ /* 0x100fe20000000000 */
[----:B------:R-:W-:Y:S01]  /*0840*/  FADD R22, R23, R20 ;  /* 0x0000001417167221 */ /* 0x000fe20000000000 */
[----:B------:R-:W-:-:S02]  /*0850*/  PRMT R17, R25, 0x7632, R17 ;  /* 0x0000763219117816 */ /* 0x000fc40000000011 */
[----:B------:R-:W-:Y:S02]  /*0860*/  PRMT R20, R5, 0x7632, R20 ;  /* 0x0000763205147816 */ /* 0x000fe40000000014 */
[----:B------:R-:W-:Y:S01]  /*0870*/  FSEL R21, R21, RZ, P1 ;  /* 0x000000ff15157208 */ /* 0x000fe20000800000 */
[----:B------:R-:W-:Y:S01]  /*0880*/  IMAD.U32 R17, R17, 0x10000, RZ ;  /* 0x0001000011117824 */ /* 0x000fe200078e00ff */
[----:B------:R-:W-:Y:S02]  /*0890*/  FSEL R22, R22, RZ, P1 ;  /* 0x000000ff16167208 */ /* 0x000fe40000800000 */
[----:B------:R-:W-:Y:S02]  /*08a0*/  SHF.L.U32 R24, R25, 0x10, RZ ;  /* 0x0000001019187819 */ /* 0x000fe400000006ff */
[----:B------:R-:W-:Y:S01]  /*08b0*/  SHF.L.U32 R5, R5, 0x10, RZ ;  /* 0x0000001005057819 */ /* 0x000fe200000006ff */
[----:B------:R-:W-:Y:S01]  /*08c0*/  FADD R22, -R21, R22 ;  /* 0x0000001615167221 */ /* 0x000fe20000000100 */
[----:B------:R-:W-:-:S02]  /*08d0*/  FSEL R23, R0, R13, !P4 ;  /* 0x0000000d00177208 */ /* 0x000fc40006000000 */
[----:B------:R-:W-:Y:S01]  /*08e0*/  SHF.L.U32 R20, R20, 0x10, RZ ;  /* 0x0000001014147819 */ /* 0x000fe200000006ff */
[----:B------:R-:W-:Y:S01]  /*08f0*/  FADD R5, R24, R5 ;  /* 0x0000000518057221 */ /* 0x000fe20000000000 */
[----:B------:R-:W-:Y:S01]  /*0900*/  FSEL R0, R14, RZ, P0 ;  /* 0x000000ff0e007208 */ /* 0x000fe20000000000 */
[----:B------:R-:W-:Y:S01]  /*0910*/  FMUL R14, R22, R22 ;  /* 0x00000016160e7220 */ /* 0x000fe20000400000 */
[----:B------:R-:W-:Y:S01]  /*0920*/  FSEL R4, R4, RZ, P3 ;  /* 0x000000ff04047208 */ /* 0x000fe20001800000 */
[----:B------:R-:W-:Y:S01]  /*0930*/  FADD R20, R17, R20 ;  /* 0x0000001411147221 */ /* 0x000fe20000000000 */
[----:B0-----:R-:W-:Y:S01]  /*0940*/  FMUL R16, R16, R23 ;  /* 0x0000001710107220 */ /* 0x001fe20000400000 */
[----:B------:R-:W-:Y:S01]  /*0950*/  FMUL R17, R13, R14 ;  /* 0x0000000e0d117220 */ /* 0x000fe20000400000 */
[----:B------:R-:W-:Y:S01]  /*0960*/  FSEL R13, R5, RZ, P1 ;  /* 0x000000ff050d7208 */ /* 0x000fe20000800000 */
[----:B------:R-:W-:Y:S01]  /*0970*/  FFMA R22, R22, R0, R21 ;  /* 0x0000000016167223 */ /* 0x000fe20000000015 */
[----:B-1----:R-:W-:Y:S01]  /*0980*/  FADD R5, R10, R15 ;  /* 0x0000000f0a057221 */ /* 0x002fe20000000000 */
[----:B------:R-:W-:Y:S01]  /*0990*/  FSEL R20, R20, RZ, P1 ;  /* 0x000000ff14147208 */ /* 0x000fe20000800000 */
[----:B------:R-:W-:Y:S01]  /*09a0*/  FFMA R17, R0, R17, RZ ;  /* 0x0000001100117223 */ /* 0x000fe200000000ff */
[--C-:B------:R-:W-:Y:S01]  /*09b0*/  FADD R13, R13, -R22.reuse ;  /* 0x800000160d0d7221 */ /* 0x100fe20000000000 */
[----:B------:R-:W-:Y:S01]  /*09c0*/  FSETP.NEU.AND P0, PT, R10, RZ, PT ;  /* 0x000000ff0a00720b */ /* 0x000fe20003f0d000 */
[C---:B------:R-:W-:Y:S01]  /*09d0*/  FMUL R14, R5.reuse, 0.25 ;  /* 0x3e800000050e7820 */ /* 0x040fe20000400000 */
[----:B------:R-:W-:Y:S01]  /*09e0*/  FSETP.GEU.AND P4, PT, |R5|, 1.175494350822287508e-38, PT ;  /* 0x008000000500780b */ /* 0x000fe20003f8e200 */
[----:B------:R-:W-:Y:S01]  /*09f0*/  FFMA R21, R13, R4, R22 ;  /* 0x000000040d157223 */ /* 0x000fe20000000016 */
[----:B------:R-:W-:Y:S01]  /*0a00*/  FSETP.GT.AND P3, PT, |R5|, 8.50705917302346158658e+37, PT ;  /* 0x7e8000000500780b */ /* 0x000fe20003f64200 */
[----:B------:R-:W-:Y:S01]  /*0a10*/  FMUL R13, R13, R13 ;  /* 0x0000000d0d0d7220 */ /* 0x000fe20000400000 */
[----:B------:R-:W0:Y:S01]  /*0a20*/  SHFL.BFLY PT, R0, R5, 0x8, 0x1f ;  /* 0x0d001f0005007f89 */ /* 0x000e2200000e0000 */
[----:B------:R-:W-:Y:S01]  /*0a30*/  FSEL R16, R16, RZ, P0 ;  /* 0x000000ff10107208 */ /* 0x000fe20000000000 */
[----:B------:R-:W-:Y:S01]  /*0a40*/  FADD R20, R20, -R21 ;  /* 0x8000001514147221 */ /* 0x000fe20000000000 */
[----:B------:R-:W-:Y:S01]  /*0a50*/  FSEL R14, R14, R5, P3 ;  /* 0x000000050e0e7208 */ /* 0x000fe20001800000 */
[----:B------:R-:W-:-:S02]  /*0a60*/  FMUL R13, R12, R13 ;  /* 0x0000000d0c0d7220 */ /* 0x000fc40000400000 */
[C---:B------:R-:W-:Y:S01]  /*0a70*/  FMUL R12, R20.reuse, R20 ;  /* 0x00000014140c7220 */ /* 0x040fe20000400000 */
[----:B------:R-:W-:Y:S01]  /*0a80*/  FFMA R20, R20, R16, R21 ;  /* 0x0000001014147223 */ /* 0x000fe20000000015 */
[----:B------:R-:W-:Y:S01]  /*0a90*/  FFMA R13, R4, R13, R17 ;  /* 0x0000000d040d7223 */ /* 0x000fe20000000011 */
[----:B------:R-:W-:Y:S01]  /*0aa0*/  @!P4 FMUL R14, R14, 16777216 ;  /* 0x4b8000000e0ec820 */ /* 0x000fe20000400000 */
[----:B------:R-:W-:Y:S01]  /*0ab0*/  FMUL R12, R11, R12 ;  /* 0x0000000c0b0c7220 */ /* 0x000fe20000400000 */
[----:B------:R-:W-:Y:S01]  /*0ac0*/  @P3 FMUL R15, R15, 0.25 ;  /* 0x3e8000000f0f3820 */ /* 0x000fe20000400000 */
[----:B------:R-:W1:Y:S01]  /*0ad0*/  SHFL.BFLY PT, R11, R20, 0x10, 0x1f ;  /* 0x0e001f00140b7f89 */ /* 0x000e6200000e0000 */
[----:B------:R-:W-:Y:S01]  /*0ae0*/  FSETP.NEU.AND P3, PT, R5, RZ, PT ;  /* 0x000000ff0500720b */ /* 0x000fe20003f6d000 */
[----:B------:R-:W-:Y:S01]  /*0af0*/  FFMA R12, R16, R12, R13 ;  /* 0x0000000c100c7223 */ /* 0x000fe2000000000d */
[----:B------:R-:W2:Y:S01]  /*0b00*/  MUFU.RCP R14, R14 ;  /* 0x0000000e000e7308 */ /* 0x000ea20000001000 */
[----:B------:R-:W-:-:S03]  /*0b10*/  @!P4 FMUL R15, R15, 16777216 ;  /* 0x4b8000000f0fc820 */ /* 0x000fc60000400000 */
[----:B------:R-:W3:Y:S01]  /*0b20*/  SHFL.BFLY PT, R13, R12, 0x10, 0x1f ;  /* 0x0e001f000c0d7f89 */ /* 0x000ee200000e0000 */
[----:B0-----:R-:W-:-:S04]  /*0b30*/  FADD R4, R5, R0 ;  /* 0x0000000005047221 */ /* 0x001fc80000000000 */
[C---:B------:R-:W-:Y:S01]  /*0b40*/  FMUL R21, R4.reuse, 0.25 ;  /* 0x3e80000004157820 */ /* 0x040fe20000400000 */
[----:B------:R-:W-:Y:S01]  /*0b50*/  FSETP.GEU.AND P4, PT, |R4|, 1.175494350822287508e-38, PT ;  /* 0x008000000400780b */ /* 0x000fe20003f8e200 */
[----:B--2---:R-:W-:Y:S01]  /*0b60*/  FMUL R16, R14, R15 ;  /* 0x0000000f0e107220 */ /* 0x004fe20000400000 */
[----:B------:R-:W-:Y:S01]  /*0b70*/  FSETP.GT.AND P0, PT, |R4|, 8.50705917302346158658e+37, PT ;  /* 0x7e8000000400780b */ /* 0x000fe20003f04200 */
[----:B-1----:R-:W-:-:S03]  /*0b80*/  FADD R15, -R20, R11 ;  /* 0x0000000b140f7221 */ /* 0x002fc60000000100 */
[----:B------:R-:W-:Y:S01]  /*0b90*/  FSEL R16, R16, RZ, P3 ;  /* 0x000000ff10107208 */ /* 0x000fe20001800000 */
[----:B------:R-:W0:Y:S01]  /*0ba0*/  SHFL.BFLY PT, R11, R4, 0x4, 0x1f ;  /* 0x0c801f00040b7f89 */ /* 0x000e2200000e0000 */
[----:B------:R-:W-:Y:S01]  /*0bb0*/  FSEL R21, R21, R4, P0 ;  /* 0x0000000415157208 */ /* 0x000fe20000000000 */
[C---:B------:R-:W-:Y:S01]  /*0bc0*/  FMUL R17, R15.reuse, R15 ;  /* 0x0000000f0f117220 */ /* 0x040fe20000400000 */
[----:B------:R-:W-:Y:S01]  /*0bd0*/  FSETP.NEU.AND P3, PT, R4, RZ, PT ;  /* 0x000000ff0400720b */ /* 0x000fe20003f6d000 */
[----:B------:R-:W-:Y:S01]  /*0be0*/  FFMA R15, R15, R16, R20 ;  /* 0x000000100f0f7223 */ /* 0x000fe20000000014 */
[----:B---3--:R-:W-:Y:S01]  /*0bf0*/  FADD R13, R12, R13 ;  /* 0x0000000d0c0d7221 */ /* 0x008fe20000000000 */
[----:B------:R-:W-:Y:S01]  /*0c00*/  @!P4 FMUL R21, R21, 16777216 ;  /* 0x4b8000001515c820 */ /* 0x000fe20000400000 */
[----:B------:R-:W-:Y:S01]  /*0c10*/  FMUL R17, R10, R17 ;  /* 0x000000110a117220 */ /* 0x000fe20000400000 */
[----:B------:R-:W-:Y:S01]  /*0c20*/  @P0 FMUL R0, R0, 0.25 ;  /* 0x3e80000000000820 */ /* 0x000fe20000400000 */
[----:B------:R-:W1:Y:S02]  /*0c30*/  SHFL.BFLY PT, R12, R15, 0x8, 0x1f ;  /* 0x0d001f000f0c7f89 */ /* 0x000e6400000e0000 */
[----:B------:R-:W-:Y:S01]  /*0c40*/  FFMA R17, R16, R17, R13 ;  /* 0x0000001110117223 */ /* 0x000fe2000000000d */
[----:B------:R-:W2:Y:S01]  /*0c50*/  MUFU.RCP R21, R21 ;  /* 0x0000001500157308 */ /* 0x000ea20000001000 */
[----:B------:R-:W-:-:S03]  /*0c60*/  @!P4 FMUL R0, R0, 16777216 ;  /* 0x4b8000000000c820 */ /* 0x000fc60000400000 */
[----:B------:R-:W3:Y:S01]  /*0c70*/  SHFL.BFLY PT, R14, R17, 0x8, 0x1f ;  /* 0x0d001f00110e7f89 */ /* 0x000ee200000e0000 */
[----:B0-----:R-:W-:Y:S01]  /*0c80*/  FADD R10, R4, R11 ;  /* 0x0000000b040a7221 */ /* 0x001fe20000000000 */
[----:B--2---:R-:W-:-:S04]  /*0c90*/  FMUL R0, R21, R0 ;  /* 0x0000000015007220 */ /* 0x004fc80000400000 */
[C---:B------:R-:W-:Y:S01]  /*0ca0*/  FSETP.GEU.AND P4, PT, |R10|.reuse, 1.175494350822287508e-38, PT ;  /* 0x008000000a00780b */ /* 0x040fe20003f8e200 */
[C---:B------:R-:W-:Y:S01]  /*0cb0*/  FMUL R23, R10.reuse, 0.25 ;  /* 0x3e8000000a177820 */ /* 0x040fe20000400000 */
[----:B------:R-:W-:Y:S01]  /*0cc0*/  FSETP.GT.AND P0, PT, |R10|, 8.50705917302346158658e+37, PT ;  /* 0x7e8000000a00780b */ /* 0x000fe20003f04200 */
[----:B------:R-:W0:Y:S01]  /*0cd0*/  SHFL.BFLY PT, R13, R10, 0x2, 0x1f ;  /* 0x0c401f000a0d7f89 */ /* 0x000e2200000e0000 */
[----:B-1----:R-:W-:Y:S01]  /*0ce0*/  FADD R12, -R15, R12 ;  /* 0x0000000c0f0c7221 */ /* 0x002fe20000000100 */
[----:B------:R-:W-:Y:S02]  /*0cf0*/  FSEL R0, R0, RZ, P3 ;  /* 0x000000ff00007208 */ /* 0x000fe40001800000 */
[----:B------:R-:W-:Y:S01]  /*0d00*/  FSEL R23, R23, R10, P0 ;  /* 0x0000000a17177208 */ /* 0x000fe20000000000 */
[----:B------:R-:W-:Y:S01]  /*0d10*/  FMUL R16, R12, R12 ;  /* 0x0000000c0c107220 */ /* 0x000fe20000400000 */
[----:B------:R-:W-:Y:S01]  /*0d20*/  FSETP.NEU.AND P3, PT, R10, RZ, PT ;  /* 0x000000ff0a00720b */ /* 0x000fe20003f6d000 */
[----:B------:R-:W-:Y:S01]  /*0d30*/  FFMA R12, R12, R0, R15 ;  /* 0x000000000c0c7223 */ /* 0x000fe2000000000f */
[----:B---3--:R-:W-:Y:S01]  /*0d40*/  FADD R17, R17, R14 ;  /* 0x0000000e11117221 */ /* 0x008fe20000000000 */
[----:B------:R-:W-:Y:S01]  /*0d50*/  FMUL R16, R5, R16 ;  /* 0x0000001005107220 */ /* 0x000fe20000400000 */
[----:B------:R-:W-:-:S02]  /*0d60*/  @!P4 FMUL R23, R23, 16777216 ;  /* 0x4b8000001717c820 */ /* 0x000fc40000400000 */
[----:B------:R-:W1:Y:S01]  /*0d70*/  SHFL.BFLY PT, R5, R12, 0x4, 0x1f ;  /* 0x0c801f000c057f89 */ /* 0x000e6200000e0000 */
[----:B------:R-:W-:Y:S01]  /*0d80*/  FFMA R16, R0, R16, R17 ;  /* 0x0000001000107223 */ /* 0x000fe20000000011 */
[----:B------:R-:W2:Y:S01]  /*0d90*/  MUFU.RCP R14, R23 ;  /* 0x00000017000e7308 */ /* 0x000ea20000001000 */
[----:B------:R-:W-:-:S03]  /*0da0*/  @P0 FMUL R11, R11, 0.25 ;  /* 0x3e8000000b0b0820 */ /* 0x000fc60000400000 */
[----:B------:R-:W3:Y:S01]  /*0db0*/  SHFL.BFLY PT, R15, R16, 0x4, 0x1f ;  /* 0x0c801f00100f7f89 */ /* 0x000ee200000e0000 */
[----:B------:R-:W-:Y:S01]  /*0dc0*/  @!P4 FMUL R11, R11, 16777216 ;  /* 0x4b8000000b0bc820 */ /* 0x000fe20000400000 */
[----:B0-----:R-:W-:-:S04]  /*0dd0*/  FADD R0, R10, R13 ;  /* 0x0000000d0a007221 */ /* 0x001fc80000000000 */
[C---:B------:R-:W-:Y:S01]  /*0de0*/  FMUL R21, R0.reuse, 0.25 ;  /* 0x3e80000000157820 */ /* 0x040fe20000400000 */
[----:B------:R-:W-:Y:S01]  /*0df0*/  FSETP.GEU.AND P4, PT, |R0|, 1.175494350822287508e-38, PT ;  /* 0x008000000000780b */ /* 0x000fe20003f8e200 */
[----:B--2---:R-:W-:Y:S01]  /*0e00*/  FMUL R14, R14, R11 ;  /* 0x0000000b0e0e7220 */ /* 0x004fe20000400000 */
[----:B------:R-:W-:-:S04]  /*0e10*/  FSETP.GT.AND P0, PT, |R0|, 8.50705917302346158658e+37, PT ;  /* 0x7e8000000000780b */ /* 0x000fc80003f04200 */
[----:B------:R-:W-:Y:S01]  /*0e20*/  FSEL R14, R14, RZ, P3 ;  /* 0x000000ff0e0e7208 */ /* 0x000fe20001800000 */
[----:B-1----:R-:W-:Y:S01]  /*0e30*/  FADD R11, -R12, R5 ;  /* 0x000000050c0b7221 */ /* 0x002fe20000000100 */
[----:B------:R-:W-:Y:S01]  /*0e40*/  FSEL R21, R21, R0, P0 ;  /* 0x0000000015157208 */ /* 0x000fe20000000000 */
[----:B------:R-:W0:Y:S02]  /*0e50*/  SHFL.BFLY PT, R5, R0, 0x1, 0x1f ;  /* 0x0c201f0000057f89 */ /* 0x000e2400000e0000 */
[C---:B------:R-:W-:Y:S01]  /*0e60*/  FMUL R17, R11.reuse, R11 ;  /* 0x0000000b0b117220 */ /* 0x040fe20000400000 */
[----:B------:R-:W-:Y:S01]  /*0e70*/  FFMA R11, R11, R14, R12 ;  /* 0x0000000e0b0b7223 */ /* 0x000fe2000000000c */
[----:B------:R-:W-:Y:S01]  /*0e80*/  @!P4 FMUL R21, R21, 16777216 ;  /* 0x4b8000001515c820 */ /* 0x000fe20000400000 */
[----:B---3--:R-:W-:Y:S01]  /*0e90*/  FADD R15, R16, R15 ;  /* 0x0000000f100f7221 */ /* 0x008fe20000000000 */
[----:B------:R-:W-:Y:S01]  /*0ea0*/  FMUL R17, R4, R17 ;  /* 0x0000001104117220 */ /* 0x000fe20000400000 */
[----:B------:R-:W-:Y:S01]  /*0eb0*/  @P0 FMUL R13, R13, 0.25 ;  /* 0x3e8000000d0d0820 */ /* 0x000fe20000400000 */
[----:B------:R-:W1:Y:S01]  /*0ec0*/  SHFL.BFLY PT, R12, R11, 0x2, 0x1f ;  /* 0x0c401f000b0c7f89 */ /* 0x000e6200000e0000 */
[----:B------:R-:W2:Y:S01]  /*0ed0*/  MUFU.RCP R16, R21 ;  /* 0x0000001500107308 */ /* 0x000ea20000001000 */
[----:B------:R-:W-:Y:S01]  /*0ee0*/  FFMA R15, R14, R17, R15 ;  /* 0x000000110e0f7223 */ /* 0x000fe2000000000f */
[----:B------:R-:W-:Y:S01]  /*0ef0*/  @!P4 FMUL R13, R13, 16777216 ;  /* 0x4b8000000d0dc820 */ /* 0x000fe20000400000 */
[----:B------:R-:W-:-:S02]  /*0f00*/  FSETP.NEU.AND P0, PT, R0, RZ, PT ;  /* 0x000000ff0000720b */ /* 0x000fc40003f0d000 */
[----:B------:R-:W-:Y:S01]  /*0f10*/  ISETP.GE.AND P4, PT, R27, 0x8, PT ;  /* 0x000000081b00780c */ /* 0x000fe20003f86270 */
[----:B------:R-:W3:Y:S01]  /*0f20*/  SHFL.BFLY PT, R14, R15, 0x2, 0x1f ;  /* 0x0c401f000f0e7f89 */ /* 0x000ee200000e0000 */
[----:B0-----:R-:W-:Y:S01]  /*0f30*/  FADD R4, R0, R5 ;  /* 0x0000000500047221 */ /* 0x001fe20000000000 */
[----:B--2---:R-:W-:-:S03]  /*0f40*/  FMUL R16, R16, R13 ;  /* 0x0000000d10107220 */ /* 0x004fc60000400000 */
[C---:B------:R-:W-:Y:S01]  /*0f50*/  FMUL R17, R4.reuse, 0.25 ;  /* 0x3e80000004117820 */ /* 0x040fe20000400000 */
[----:B------:R-:W-:Y:S02]  /*0f60*/  FSETP.GEU.AND P3, PT, |R4|, 1.175494350822287508e-38, PT ;  /* 0x008000000400780b */ /* 0x000fe40003f6e200 */
[----:B------:R-:W-:Y:S01]  /*0f70*/  FSEL R16, R16, RZ, P0 ;  /* 0x000000ff10107208 */ /* 0x000fe20000000000 */
[----:B-1----:R-:W-:Y:S01]  /*0f80*/  FADD R12, -R11, R12 ;  /* 0x0000000c0b0c7221 */ /* 0x002fe20000000100 */
[----:B------:R-:W-:-:S03]  /*0f90*/  FSETP.GT.AND P0, PT, |R4|, 8.50705917302346158658e+37, PT ;  /* 0x7e8000000400780b */ /* 0x000fc60003f04200 */
[C---:B------:R-:W-:Y:S01]  /*0fa0*/  FMUL R13, R12.reuse, R12 ;  /* 0x0000000c0c0d7220 */ /* 0x040fe20000400000 */
[----:B------:R-:W-:Y:S01]  /*0fb0*/  FFMA R11, R12, R16, R11 ;  /* 0x000000100c0b7223 */ /* 0x000fe2000000000b */
[----:B------:R-:W-:Y:S01]  /*0fc0*/  FSEL R17, R17, R4, P0 ;  /* 0x0000000411117208 */ /* 0x000fe20000000000 */
[----:B---3--:R-:W-:Y:S01]  /*0fd0*/  FADD R15, R15, R14 ;  /* 0x0000000e0f0f7221 */ /* 0x008fe20000000000 */
[----:B------:R-:W-:Y:S02]  /*0fe0*/  FMUL R13, R10, R13 ;  /* 0x0000000d0a0d7220 */ /* 0x000fe40000400000 */
[----:B------:R-:W0:Y:S01]  /*0ff0*/  SHFL.BFLY PT, R10, R11, 0x1, 0x1f ;  /* 0x0c201f000b0a7f89 */ /* 0x000e2200000e0000 */
[----:B------:R-:W-:Y:S01]  /*1000*/  @!P3 FMUL R17, R17, 16777216 ;  /* 0x4b8000001111b820 */ /* 0x000fe20000400000 */
[----:B------:R-:W-:Y:S02]  /*1010*/  FFMA R13, R16, R13, R15 ;  /* 0x0000000d100d7223 */ /* 0x000fe4000000000f */
[----:B------:R-:W-:Y:S01]  /*1020*/  @P0 FMUL R5, R5, 0.25 ;  /* 0x3e80000005050820 */ /* 0x000fe20000400000 */
[----:B------:R-:W1:Y:S01]  /*1030*/  MUFU.RCP R14, R17 ;  /* 0x00000011000e7308 */ /* 0x000e620000001000 */
[----:B------:R-:W-:Y:S01]  /*1040*/  FSETP.NEU.AND P0, PT, R4, RZ, PT ;  /* 0x000000ff0400720b */ /* 0x000fe20003f0d000 */
[----:B------:R-:W2:Y:S01]  /*1050*/  SHFL.BFLY PT, R12, R13, 0x1, 0x1f ;  /* 0x0c201f000d0c7f89 */ /* 0x000ea200000e0000 */
[----:B------:R-:W-:Y:S01]  /*1060*/  @!P3 FMUL R5, R5, 16777216 ;  /* 0x4b8000000505b820 */ /* 0x000fe20000400000 */
[----:B------:R-:W-:-:S03]  /*1070*/  LOP3.LUT P3, RZ, R27, 0x1f, RZ, 0xc0, !PT ;  /* 0x0000001f1bff7812 */ /* 0x000fc6000786c0ff */
[----:B-1----:R-:W-:Y:S01]  /*1080*/  FMUL R14, R14, R5 ;  /* 0x000000050e0e7220 */ /* 0x002fe20000400000 */
[----:B------:R-:W-:Y:S01]  /*1090*/  SHF.R.U32.HI R5, RZ, 0x5, R27 ;  /* 0x00000005ff057819 */ /* 0x000fe2000001161b */
[----:B0-----:R-:W-:-:S03]  /*10a0*/  FADD R10, -R11, R10 ;  /* 0x0000000a0b0a7221 */ /* 0x001fc60000000100 */
[----:B------:R-:W-:Y:S01]  /*10b0*/  FSEL R14, R14, RZ, P0 ;  /* 0x000000ff0e0e7208 */ /* 0x000fe20000000000 */
[----:B------:R-:W-:Y:S01]  /*10c0*/  FMUL R15, R10, R10 ;  /* 0x0000000a0a0f7220 */ /* 0x000fe20000400000 */
[----:B------:R-:W-:Y:S01]  /*10d0*/  SHF.L.U32 R5, R5, 0x2, RZ ;  /* 0x0000000205057819 */ /* 0x000fe200000006ff */
[----:B--2---:R-:W-:Y:S02]  /*10e0*/  FADD R13, R13, R12 ;  /* 0x0000000c0d0d7221 */ /* 0x004fe40000000000 */
[----:B------:R-:W-:Y:S01]  /*10f0*/  FMUL R15, R0, R15 ;  /* 0x0000000f000f7220 */ /* 0x000fe20000400000 */
[----:B------:R-:W-:Y:S01]  /*1100*/  FFMA R10, R10, R14, R11 ;  /* 0x0000000e0a0a7223 */ /* 0x000fe2000000000b */
[----:B------:R-:W-:Y:S02]  /*1110*/  LOP3.LUT R5, R5, 0x1c, RZ, 0xe2, !PT ;  /* 0x0000001c05057812 */ /* 0x000fe400078ee2ff */
[----:B------:R-:W-:-:S03]  /*1120*/  FFMA R14, R14, R15, R13 ;  /* 0x0000000f0e0e7223 */ /* 0x000fc6000000000d */
[----:B------:R-:W-:Y:S04]  /*1130*/  @!P3 STS [R5+0x40], R4 ;  /* 0x000040040500b388 */ /* 0x000fe80000000800 */
[----:B------:R-:W-:Y:S04]  /*1140*/  @!P3 STS [R5], R10 ;  /* 0x0000000a0500b388 */ /* 0x000fe80000000800 */
[----:B------:R-:W-:Y:S04]  /*1150*/  @!P3 STS [R5+0x20], R14 ;  /* 0x0000200e0500b388 */ /* 0x000fe80000000800 */
[----:B------:R-:W-:Y:S06]  /*1160*/  BAR.SYNC.DEFER_BLOCKING 0x0 ;  /* 0x0000000000007b1d */ /* 0x000fec0000010000 */
[----:B------:R-:W0:Y:S04]  /*1170*/  @!P4 LDS R9, [R27.X4+0x40] ;  /* 0x000040001b09c984 */ /* 0x000e280000004800 */
[----:B------:R-:W1:Y:S04]  /*1180*/  @!P4 LDS R7, [R27.X4] ;  /* 0x000000001b07c984 */ /* 0x000e680000004800 */
[----:B------:R-:W-:Y:S04]  /*1190*/  @!P4 LDS R8, [R27.X4+0x20] ;  /* 0x000020001b08c984 */ /* 0x000fe80000004800 */
[----:B0-----:R-:W0:Y:S04]  /*11a0*/  SHFL.BFLY PT, R12, R9, 0x4, 0x1f ;  /* 0x0c801f00090c7f89 */ /* 0x001e2800000e0000 */
[----:B-1----:R-:W1:Y:S01]  /*11b0*/  SHFL.BFLY PT, R10, R7, 0x4, 0x1f ;  /* 0x0c801f00070a7f89 */ /* 0x002e6200000e0000 */
[----:B0-----:R-:W-:-:S04]  /*11c0*/  FADD R0, R9, R12 ;  /* 0x0000000c09007221 */ /* 0x001fc80000000000 */
[C---:B------:R-:W-:Y:S01]  /*11d0*/  FMUL R11, R0.reuse, 0.25 ;  /* 0x3e800000000b7820 */ /* 0x040fe20000400000 */
[C---:B------:R-:W-:Y:S01]  /*11e0*/  FSETP.GEU.AND P3, PT, |R0|.reuse, 1.175494350822287508e-38, PT ;  /* 0x008000000000780b */ /* 0x040fe20003f6e200 */
[----:B------:R-:W0:Y:S01]  /*11f0*/  SHFL.BFLY PT, R13, R0, 0x2, 0x1f ;  /* 0x0c401f00000d7f89 */ /* 0x000e2200000e0000 */
[----:B------:R-:W-:Y:S01]  /*1200*/  FSETP.GT.AND P0, PT, |R0|, 8.50705917302346158658e+37, PT ;  /* 0x7e8000000000780b */ /* 0x000fe20003f04200 */
[----:B-1----:R-:W-:-:S03]  /*1210*/  FADD R10, -R7, R10 ;  /* 0x0000000a070a7221 */ /* 0x002fc60000000100 */
[----:B------:R-:W-:Y:S01]  /*1220*/  FSEL R5, R11, R0, P0 ;  /* 0x000000000b057208 */ /* 0x000fe20000000000 */
[----:B------:R-:W-:Y:S01]  /*1230*/  FMUL R14, R10, R10 ;  /* 0x0000000a0a0e7220 */ /* 0x000fe20000400000 */
[----:B------:R-:W1:Y:S03]  /*1240*/  SHFL.BFLY PT, R11, R8, 0x4, 0x1f ;  /* 0x0c801f00080b7f89 */ /* 0x000e6600000e0000 */
[----:B------:R-:W-:Y:S02]  /*1250*/  FMUL R14, R9, R14 ;  /* 0x0000000e090e7220 */ /* 0x000fe40000400000 */
[----:B------:R-:W-:Y:S02]  /*1260*/  @!P3 FMUL R5, R5, 16777216 ;  /* 0x4b8000000505b820 */ /* 0x000fe40000400000 */
[----:B------:R-:W-:-:S04]  /*1270*/  @P0 FMUL R12, R12, 0.25 ;  /* 0x3e8000000c0c0820 */ /* 0x000fc80000400000 */
[----:B------:R-:W2:Y:S01]  /*1280*/  MUFU.RCP R5, R5 ;  /* 0x0000000500057308 */ /* 0x000ea20000001000 */
[----:B------:R-:W-:Y:S01]  /*1290*/  @!P3 FMUL R12, R12, 16777216 ;  /* 0x4b8000000c0cb820 */ /* 0x000fe20000400000 */
[C---:B------:R-:W-:Y:S01]  /*12a0*/  FSETP.NEU.AND P3, PT, R0.reuse, RZ, PT ;  /* 0x000000ff0000720b */ /* 0x040fe20003f6d000 */
[----:B0-----:R-:W-:-:S04]  /*12b0*/  FADD R4, R0, R13 ;  /* 0x0000000d00047221 */ /* 0x001fc80000000000 */
[C---:B------:R-:W-:Y:S01]  /*12c0*/  FMUL R15, R4.reuse, 0.25 ;  /* 0x3e800000040f7820 */ /* 0x040fe20000400000 */
[C---:B------:R-:W-:Y:S02]  /*12d0*/  FSETP.GEU.AND P4, PT, |R4|.reuse, 1.175494350822287508e-38, PT ;  /* 0x008000000400780b */ /* 0x040fe40003f8e200 */
[----:B------:R-:W-:Y:S01]  /*12e0*/  FSETP.GT.AND P0, PT, |R4|, 8.50705917302346158658e+37, PT ;  /* 0x7e8000000400780b */ /* 0x000fe20003f04200 */
[----:B-1----:R-:W-:Y:S01]  /*12f0*/  FADD R11, R8, R11 ;  /* 0x0000000b080b7221 */ /* 0x002fe20000000000 */
[----:B--2---:R-:W-:Y:S02]  /*1300*/  FMUL R12, R5, R12 ;  /* 0x0000000c050c7220 */ /* 0x004fe40000400000 */
[----:B------:R-:W-:Y:S01]  /*1310*/  FSEL R15, R15, R4, P0 ;  /* 0x000000040f0f7208 */ /* 0x000fe20000000000 */
[----:B------:R-:W0:Y:S02]  /*1320*/  SHFL.BFLY PT, R5, R4, 0x1, 0x1f ;  /* 0x0c201f0004057f89 */ /* 0x000e2400000e0000 */
[----:B------:R-:W-:-:S04]  /*1330*/  FSEL R12, R12, RZ, P3 ;  /* 0x000000ff0c0c7208 */ /* 0x000fc80001800000 */
[----:B------:R-:W-:Y:S01]  /*1340*/  @!P4 FMUL R15, R15, 16777216 ;  /* 0x4b8000000f0fc820 */ /* 0x000fe20000400000 */
[----:B------:R-:W-:Y:S01]  /*1350*/  FFMA R7, R10, R12, R7 ;  /* 0x0000000c0a077223 */ /* 0x000fe20000000007 */
[----:B------:R-:W-:Y:S01]  /*1360*/  FFMA R11, R12, R14, R11 ;  /* 0x0000000e0c0b7223 */ /* 0x000fe2000000000b */
[----:B------:R-:W-:Y:S01]  /*1370*/  @P0 FMUL R13, R13, 0.25 ;  /* 0x3e8000000d0d0820 */ /* 0x000fe20000400000 */
[----:B------:R-:W1:Y:S01]  /*1380*/  MUFU.RCP R14, R15 ;  /* 0x0000000f000e7308 */ /* 0x000e620000001000 */
[----:B------:R-:W-:Y:S01]  /*1390*/  FSETP.NEU.AND P0, PT, R4, RZ, PT ;  /* 0x000000ff0400720b */ /* 0x000fe20003f0d000 */
[----:B------:R-:W2:Y:S01]  /*13a0*/  SHFL.BFLY PT, R10, R7, 0x2, 0x1f ;  /* 0x0c401f00070a7f89 */ /* 0x000ea200000e0000 */
[----:B------:R-:W-:-:S03]  /*13b0*/  @!P4 FMUL R13, R13, 16777216 ;  /* 0x4b8000000d0dc820 */ /* 0x000fc60000400000 */
[----:B------:R-:W3:Y:S01]  /*13c0*/  SHFL.BFLY PT, R12, R11, 0x2, 0x1f ;  /* 0x0c401f000b0c7f89 */ /* 0x000ee200000e0000 */
[----:B0-----:R-:W-:Y:S01]  /*13d0*/  FADD R8, R4, R5 ;  /* 0x0000000504087221 */ /* 0x001fe20000000000 */
[----:B-1----:R-:W-:-:S03]  /*13e0*/  FMUL R14, R14, R13 ;  /* 0x0000000d0e0e7220 */ /* 0x002fc60000400000 */
[C---:B------:R-:W-:Y:S01]  /*13f0*/  FMUL R13, R8.reuse, 0.25 ;  /* 0x3e800000080d7820 */ /* 0x040fe20000400000 */
[----:B------:R-:W-:Y:S02]  /*1400*/  FSETP.GEU.AND P3, PT, |R8|, 1.175494350822287508e-38, PT ;  /* 0x008000000800780b */ /* 0x000fe40003f6e200 */
[----:B------:R-:W-:Y:S02]  /*1410*/  FSEL R14, R14, RZ, P0 ;  /* 0x000000ff0e0e7208 */ /* 0x000fe40000000000 */
[----:B------:R-:W-:Y:S01]  /*1420*/  FSETP.GT.AND P0, PT, |R8|, 8.50705917302346158658e+37, PT ;  /* 0x7e8000000800780b */ /* 0x000fe20003f04200 */
[----:B--2---:R-:W-:-:S03]  /*1430*/  FADD R10, -R7, R10 ;  /* 0x0000000a070a7221 */ /* 0x004fc60000000100 */
[----:B------:R-:W-:Y:S01]  /*1440*/  FSEL R13, R13, R8, P0 ;  /* 0x000000080d0d7208 */ /* 0x000fe20000000000 */
[C---:B------:R-:W-:Y:S01]  /*1450*/  FMUL R9, R10.reuse, R10 ;  /* 0x0000000a0a097220 */ /* 0x040fe20000400000 */
[----:B------:R-:W-:Y:S01]  /*1460*/  FFMA R7, R10, R14, R7 ;  /* 0x0000000e0a077223 */ /* 0x000fe20000000007 */
[----:B---3--:R-:W-:Y:S02]  /*1470*/  FADD R11, R11, R12 ;  /* 0x0000000c0b0b7221 */ /* 0x008fe40000000000 */
[----:B------:R-:W-:Y:S01]  /*1480*/  @!P3 FMUL R13, R13, 16777216 ;  /* 0x4b8000000d0db820 */ /* 0x000fe20000400000 */
[----:B------:R-:W-:Y:S02]  /*1490*/  FMUL R9, R0, R9 ;  /* 0x0000000900097220 */ /* 0x000fe40000400000 */
[----:B------:R-:W0:Y:S01]  /*14a0*/  SHFL.BFLY PT, R0, R7, 0x1, 0x1f ;  /* 0x0c201f0007007f89 */ /* 0x000e2200000e0000 */
[----:B------:R-:W1:Y:S01]  /*14b0*/  MUFU.RCP R12, R13 ;  /* 0x0000000d000c7308 */ /* 0x000e620000001000 */
[----:B------:R-:W-:Y:S01]  /*14c0*/  FFMA R9, R14, R9, R11 ;  /* 0x000000090e097223 */ /* 0x000fe2000000000b */
[----:B------:R-:W-:Y:S01]  /*14d0*/  @P0 FMUL R5, R5, 0.25 ;  /* 0x3e80000005050820 */ /* 0x000fe20000400000 */
[----:B------:R-:W-:-:S03]  /*14e0*/  LOP3.LUT P0, RZ, R27, 0x7, RZ, 0xc0, !PT ;  /* 0x000000071bff7812 */ /* 0x000fc6000780c0ff */
[----:B------:R-:W2:Y:S01]  /*14f0*/  SHFL.BFLY PT, R10, R9, 0x1, 0x1f ;  /* 0x0c201f00090a7f89 */ /* 0x000ea200000e0000 */
[----:B------:R-:W-:Y:S01]  /*1500*/  @!P3 FMUL R5, R5, 16777216 ;  /* 0x4b8000000505b820 */ /* 0x000fe20000400000 */
[----:B------:R-:W-:Y:S02]  /*1510*/  FSETP.NEU.AND P3, PT, R8, RZ, PT ;  /* 0x000000ff0800720b */ /* 0x000fe40003f6d000 */
[----:B------:R-:W-:Y:S01]  /*1520*/  ISETP.LT.AND P0, PT, R27, 0x8, !P0 ;  /* 0x000000081b00780c */ /* 0x000fe20004701270 */
[----:B-1----:R-:W-:-:S05]  /*1530*/  FMUL R12, R12, R5 ;  /* 0x000000050c0c7220 */ /* 0x002fca0000400000 */
[----:B------:R-:W-:Y:S01]  /*1540*/  FSEL R12, R12, RZ, P3 ;  /* 0x000000ff0c0c7208 */ /* 0x000fe20001800000 */
[----:B0-----:R-:W-:-:S06]  /*1550*/  FADD R0, -R7, R0 ;  /* 0x0000000007007221 */ /* 0x001fcc0000000100 */
[----:B------:R0:W-:Y:S01]  /*1560*/  @P0 STS [R27.X4+0x40], R8 ;  /* 0x000040081b000388 */ /* 0x0001e20000004800 */
[----:B------:R-:W-:Y:S01]  /*1570*/  IADD3 R14, P3, R6, c[0x0][0x180], RZ ;  /* 0x00006000060e7a10 */ /* 0x000fe20007f7e0ff */
[C---:B------:R-:W-:Y:S01]  /*1580*/  FMUL R11, R0.reuse, R0 ;  /* 0x00000000000b7220 */ /* 0x040fe20000400000 */
[----:B------:R-:W-:Y:S01]  /*1590*/  FFMA R0, R0, R12, R7 ;  /* 0x0000000c00007223 */ /* 0x000fe20000000007 */
[----:B--2---:R-:W-:Y:S02]  /*15a0*/  FADD R5, R9, R10 ;  /* 0x0000000a09057221 */ /* 0x004fe40000000000 */
[----:B------:R-:W-:Y:S01]  /*15b0*/  FMUL R11, R4, R11 ;  /* 0x0000000b040b7220 */ /* 0x000fe20000400000 */
[----:B------:R-:W-:Y:S01]  /*15c0*/  IMAD.X R15, RZ, RZ, c[0x0][0x184], P3 ;  /* 0x00006100ff0f7624 */ /* 0x000fe200018e06ff */
[----:B------:R-:W-:Y:S02]  /*15d0*/  @P0 STS [R27.X4], R0 ;  /* 0x000000001b000388 */ /* 0x000fe40000004800 */
[----:B------:R-:W-:-:S02]  /*15e0*/  FFMA R10, R12, R11, R5 ;  /* 0x0000000b0c0a7223 */ /* 0x000fc40000000005 */
[----:B------:R-:W-:-:S03]  /*15f0*/  CS2R R4, SRZ ;  /* 0x0000000000047805 */ /* 0x000fc6000001ff00 */
[----:B------:R1:W-:Y:S04]  /*1600*/  @P0 STS [R27.X4+0x20], R10 ;  /* 0x0000200a1b000388 */ /* 0x0003e80000004800 */
[----:B------:R-:W-:Y:S01]  /*1610*/  BAR.SYNC.DEFER_BLOCKING 0x0 ;  /* 0x0000000000007b1d */ /* 0x000fe20000010000 */
[----:B------:R-:W-:Y:S02]  /*1620*/  IADD3 R16, P0, R6, c[0x0][0x188], RZ ;  /* 0x0000620006107a10 */ /* 0x000fe40007f1e0ff */
[----:B------:R-:W-:Y:S02]  /*1630*/  CS2R R6, SRZ ;  /* 0x0000000000067805 */ /* 0x000fe4000001ff00 */
[----:B------:R-:W-:Y:S01]  /*1640*/  IADD3.X R17, RZ, c[0x0][0x18c], RZ, P0, !PT ;  /* 0x00006300ff117a10 */ /* 0x000fe200007fe4ff */
[----:B------:R2:W3:Y:S01]  /*1650*/  @!P2 LDG.E.EL.64 R4, [R14.64] ;  /* 0x000000040e04a981 */ /* 0x0004e2000c2e1b00 */
[----:B------:R-:W-:-:S03]  /*1660*/  CS2R R12, SRZ ;  /* 0x00000000000c7805 */ /* 0x000fc6000001ff00 */
[----:B------:R4:W2:Y:S01]  /*1670*/  @!P2 LDG.E.EL.64 R6, [R16.64] ;  /* 0x000000041006a981 */ /* 0x0008a2000c2e1b00 */
[----:B0-----:R-:W-:-:S03]  /*1680*/  CS2R R8, SRZ ;  /* 0x0000000000087805 */ /* 0x001fc6000001ff00 */
[----:B------:R-:W-:Y:S04]  /*1690*/  LDS R10, [RZ] ;  /* 0x00000000ff0a7984 */ /* 0x000fe80000000800 */
[----:B------:R-:W0:Y:S04]  /*16a0*/  LDS R0, [0x20] ;  /* 0x00002000ff007984 */ /* 0x000e280000000800 */
[----:B------:R-:W-:Y:S06]  /*16b0*/  BAR.SYNC.DEFER_BLOCKING 0x0 ;  /* 0x0000000000007b1d */ /* 0x000fec0000010000 */
[----:B------:R-:W2:Y:S04]  /*16c0*/  @P1 LDG.E.EF.64 R12, [R18.64] ;  /* 0x00000004120c1981 */ /* 0x000ea8000c0e1b00 */
[----:B------:R-:W-:Y:S06]  /*16d0*/  BAR.SYNC.DEFER_BLOCKING 0x0 ;  /* 0x0000000000007b1d */ /* 0x000fec0000010000 */
[----:B------:R-:W3:Y:S01]  /*16e0*/  @P1 LDG.E.EF.64 R8, [R2.64] ;  /* 0x0000000402081981 */ /* 0x000ee2000c0e1b00 */
[----:B------:R-:W-:Y:S01]  /*16f0*/  MOV R11, 0x3aaaaaab ;  /* 0x3aaaaaab000b7802 */ /* 0x000fe20000000f00 */
[----:B------:R-:W-:Y:S01]  /*1700*/  IMAD R26, R26, 0x300, R29 ;  /* 0x000003001a1a7824 */ /* 0x000fe200078e021d */
[----:B-1----:R-:W-:-:S03]  /*1710*/  MOV R27, 0x2 ;  /* 0x00000002001b7802 */ /* 0x002fc60000000f00 */
[----:B0-----:R-:W-:Y:S02]  /*1720*/  FFMA R0, R0, R11, 9.9999997473787516356e-06 ;  /* 0x3727c5ac00007423 */ /* 0x001fe4000000000b */
[----:B------:R-:W-:-:S04]  /*1730*/  IMAD.WIDE R26, R26, R27, c[0x0][0x190] ;  /* 0x000064001a1a7625 */ /* 0x000fc800078e021b */
[----:B------:R-:W0:Y:S01]  /*1740*/  MUFU.RSQ R0, R0 ;  /* 0x0000000000007308 */ /* 0x000e220000001400 */
[C---:B--2---:R-:W-:Y:S02]  /*1750*/  SHF.L.U32 R11, R12.reuse, 0x10, RZ ;  /* 0x000000100c0b7819 */ /* 0x044fe400000006ff */
[----:B------:R-:W-:-:S04]  /*1760*/  PRMT R12, R12, 0x7632, R12 ;  /* 0x000076320c0c7816 */ /* 0x000fc8000000000c */
[----:B------:R-:W-:Y:S01]  /*1770*/  SHF.L.U32 R12, R12, 0x10, RZ ;  /* 0x000000100c0c7819 */ /* 0x000fe200000006ff */
[C---:B---3--:R-:W-:Y:S01]  /*1780*/  IMAD.U32 R14, R8.reuse, 0x10000, RZ ;  /* 0x00010000080e7824 */ /* 0x048fe200078e00ff */
[----:B------:R-:W-:Y:S02]  /*1790*/  PRMT R8, R8, 0x7632, R8 ;  /* 0x0000763208087816 */ /* 0x000fe40000000008 */
[----:B------:R-:W-:Y:S01]  /*17a0*/  PRMT R2, R9, 0x7632, R2 ;  /* 0x0000763209027816 */ /* 0x000fe20000000002 */
[--C-:B------:R-:W-:Y:S01]  /*17b0*/  FADD R11, R11, R14.reuse ;  /* 0x0000000e0b0b7221 */ /* 0x100fe20000000000 */
[C---:B------:R-:W-:Y:S01]  /*17c0*/  PRMT R14, R13.reuse, 0x7632, R14 ;  /* 0x000076320d0e7816 */ /* 0x040fe2000000000e */
[----:B------:R-:W-:Y:S01]  /*17d0*/  IMAD.U32 R3, R8, 0x10000, RZ ;  /* 0x0001000008037824 */ /* 0x000fe200078e00ff */
[----:B------:R-:W-:Y:S01]  /*17e0*/  SHF.L.U32 R13, R13, 0x10, RZ ;  /* 0x000000100d0d7819 */ /* 0x000fe200000006ff */
[----:B------:R-:W-:Y:S01]  /*17f0*/  FADD R11, -R10, R11 ;  /* 0x0000000b0a0b7221 */ /* 0x000fe20000000100 */
[----:B----4-:R-:W-:Y:S01]  /*1800*/  SHF.L.U32 R16, R9, 0x10, RZ ;  /* 0x0000001009107819 */ /* 0x010fe200000006ff */
[----:B------:R-:W-:Y:S01]  /*1810*/  FADD R3, R12, R3 ;  /* 0x000000030c037221 */ /* 0x000fe20000000000 */
[----:B------:R-:W-:Y:S01]  /*1820*/  SHF.L.U32 R14, R14, 0x10, RZ ;  /* 0x000000100e0e7819 */ /* 0x000fe200000006ff */
[----:B0-----:R-:W-:Y:S01]  /*1830*/  FMUL R11, R0, R11 ;  /* 0x0000000b000b7220 */ /* 0x001fe20000400000 */
[----:B------:R-:W-:Y:S01]  /*1840*/  SHF.L.U32 R9, R2, 0x10, RZ ;  /* 0x0000001002097819 */ /* 0x000fe200000006ff */
[----:B------:R-:W-:Y:S01]  /*1850*/  FADD R15, R13, R16 ;  /* 0x000000100d0f7221 */ /* 0x000fe20000000000 */
[----:B------:R-:W-:Y:S01]  /*1860*/  SHF.L.U32 R2, R4, 0x10, RZ ;  /* 0x0000001004027819 */ /* 0x000fe200000006ff */
[----:B------:R-:W-:Y:S01]  /*1870*/  FADD R3, -R10, R3 ;  /* 0x000000030a037221 */ /* 0x000fe20000000100 */
[----:B------:R-:W-:Y:S01]  /*1880*/  PRMT R4, R4, 0x7632, R4 ;  /* 0x0000763204047816 */ /* 0x000fe20000000004 */
[----:B------:R-:W-:Y:S01]  /*1890*/  FADD R13, R14, R9 ;  /* 0x000000090e0d7221 */ /* 0x000fe20000000000 */
[----:B------:R-:W-:Y:S01]  /*18a0*/  IMAD.U32 R9, R6, 0x10000, RZ ;  /* 0x0001000006097824 */ /* 0x000fe200078e00ff */
[----:B------:R-:W-:Y:S01]  /*18b0*/  FADD R15, -R10, R15 ;  /* 0x0000000f0a0f7221 */ /* 0x000fe20000000100 */
[----:B------:R-:W-:Y:S01]  /*18c0*/  PRMT R6, R6, 0x7632, R6 ;  /* 0x0000763206067816 */ /* 0x000fe20000000006 */
[----:B------:R-:W-:Y:S01]  /*18d0*/  FADD R13, -R10, R13 ;  /* 0x0000000d0a0d7221 */ /* 0x000fe20000000100 */
[----:B------:R-:W-:Y:S01]  /*18e0*/  PRMT R8, R5, 0x7632, R8 ;  /* 0x0000763205087816 */ /* 0x000fe20000000008 */
[----:B------:R-:W-:Y:S01]  /*18f0*/  FFMA R2, R2, R11, R9 ;  /* 0x0000000b02027223 */ /* 0x000fe20000000009 */
[----:B------:R-:W-:Y:S01]  /*1900*/  PRMT R10, R7, 0x7632, R10 ;  /* 0x00007632070a7816 */ /* 0x000fe2000000000a */
[----:B------:R-:W-:Y:S01]  /*1910*/  FMUL R3, R0, R3 ;  /* 0x0000000300037220 */ /* 0x000fe20000400000 */
[----:B------:R-:W-:Y:S01]  /*1920*/  SHF.L.U32 R9, R5, 0x10, RZ ;  /* 0x0000001005097819 */ /* 0x000fe200000006ff */
[----:B------:R-:W-:Y:S01]  /*1930*/  IMAD.U32 R8, R8, 0x10000, RZ ;  /* 0x0001000008087824 */ /* 0x000fe200078e00ff */
[----:B------:R-:W-:Y:S01]  /*1940*/  SHF.L.U32 R12, R7, 0x10, RZ ;  /* 0x00000010070c7819 */ /* 0x000fe200000006ff */
[----:B------:R-:W-:Y:S01]  /*1950*/  FMUL R15, R0, R15 ;  /* 0x0000000f000f7220 */ /* 0x000fe20000400000 */
[----:B------:R-:W-:Y:S01]  /*1960*/  SHF.L.U32 R4, R4, 0x10, RZ ;  /* 0x0000001004047819 */ /* 0x000fe200000006ff */
[----:B------:R-:W-:Y:S01]  /*1970*/  FMUL R13, R0, R13 ;  /* 0x0000000d000d7220 */ /* 0x000fe20000400000 */
[----:B------:R-:W-:Y:S01]  /*1980*/  SHF.L.U32 R5, R6, 0x10, RZ ;  /* 0x0000001006057819 */ /* 0x000fe200000006ff */
[----:B------:R-:W-:Y:S01]  /*1990*/  FFMA R9, R9, R15, R12 ;  /* 0x0000000f09097223 */ /* 0x000fe2000000000c */
[----:B------:R-:W-:-:S03]  /*19a0*/  SHF.L.U32 R7, R10, 0x10, RZ ;  /* 0x000000100a077819 */ /* 0x000fc600000006ff */
[----:B------:R-:W-:Y:S02]  /*19b0*/  FFMA R3, R4, R3, R5 ;  /* 0x0000000304037223 */ /* 0x000fe40000000005 */
[----:B------:R-:W-:-:S03]  /*19c0*/  FFMA R8, R8, R13, R7 ;  /* 0x0000000d08087223 */ /* 0x000fc60000000007 */
[----:B------:R-:W-:Y:S02]  /*19d0*/  F2FP.BF16.PACK_AB R2, R3, R2 ;  /* 0x000000020302723e */ /* 0x000fe400000010ff */
[----:B------:R-:W-:Y:S01]  /*19e0*/  F2FP.BF16.PACK_AB R3, R8, R9 ;  /* 0x000000090803723e */ /* 0x000fe200000010ff */
[----:B------:R-:W-:Y:S06]  /*19f0*/  @!P1 EXIT ;  /* 0x000000000000994d */ /* 0x000fec0003800000 */
[----:B------:R-:W-:Y:S01]  /*1a00*/  STG.E.64 [R26.64], R2 ;  /* 0x000000021a007986 */ /* 0x000fe2000c101b04 */
[----:B------:R-:W-:Y:S05]  /*1a10*/  EXIT ;  /* 0x000000000000794d */ /* 0x000fea0003800000 */
.L_x_2:
[----:B------:R-:W-:-:S00]  /*1a20*/  BRA `(.L_x_2) ;  /* 0xfffffff000007947 */ /* 0x000fc0000383ffff */
[----:B------:R-:W-:-:S00]  /*1a30*/  NOP ;  /* 0x0000000000007918 */ /* 0x000fc00000000000 */
        /* <DEDUP_REMOVED lines=12> */
.L_x_3:


//--------------------- .nv.global.init           --------------------------
	.section	.nv.global.init,"aw",@progbits
.nv.global.init:
	.type		assertFunc_1,@object
	.size		assertFunc_1,(assertFunc_0 - assertFunc_1)
assertFunc_1:
        /*0000*/ 	.byte	0x75, 0x6e, 0x6b, 0x6e, 0x6f, 0x77, 0x6e, 0x00
	.type		assertFunc_0,@object
	.size		assertFunc_0,(_$_str - assertFunc_0)
assertFunc_0:
        /*0008*/ 	.byte	0x75, 0x6e, 0x6b, 0x6e, 0x6f, 0x77, 0x6e, 0x00
	.type		_$_str,@object
	.size		_$_str,(assertMessage_1 - _$_str)
_$_str:
        /*0010*/ 	.byte	0x5f, 0x5f, 0x43, 0x55, 0x44, 0x41, 0x5f, 0x46, 0x54, 0x5a, 0x00
	.type		assertMessage_1,@object
	.size		assertMessage_1,(assertMessage_0 - assertMessage_1)
assertMessage_1:
        /*001b*/ 	.byte	0x69, 0x6e, 0x64, 0x65, 0x78, 0x20, 0x6f, 0x75, 0x74, 0x20, 0x6f, 0x66, 0x20, 0x62, 0x6f, 0x75
        /*002b*/ 	.byte	0x6e, 0x64, 0x73, 0x3a, 0x20, 0x30, 0x20, 0x3c, 0x3d, 0x20, 0x74, 0x6d, 0x70, 0x31, 0x31, 0x20
        /*003b*/ 	.byte	0x3c, 0x20, 0x37, 0x37, 0x00
	.type		assertMessage_0,@object
	.size		assertMessage_0,(assertFile_0 - assertMessage_0)
assertMessage_0:
        /*0040*/ 	.byte	0x69, 0x6e, 0x64, 0x65, 0x78, 0x20, 0x6f, 0x75, 0x74, 0x20, 0x6f, 0x66, 0x20, 0x62, 0x6f, 0x75
        /*0050*/ 	.byte	0x6e, 0x64, 0x73, 0x3a, 0x20, 0x30, 0x20, 0x3c, 0x3d, 0x20, 0x74, 0x6d, 0x70, 0x34, 0x20, 0x3c
        /*0060*/ 	.byte	0x20, 0x34, 0x39, 0x34, 0x30, 0x38, 0x00
	.type		assertFile_0,@object
	.size		assertFile_0,(assertFile_1 - assertFile_0)
assertFile_0:
        /*0067*/ 	.byte	0x2f, 0x74, 0x6d, 0x70, 0x2f, 0x74, 0x6f, 0x72, 0x63, 0x68, 0x69, 0x6e, 0x64, 0x75, 0x63, 0x74
        /*0077*/ 	.byte	0x6f, 0x72, 0x5f, 0x72, 0x6f, 0x6f, 0x74, 0x2f, 0x33, 0x77, 0x2f, 0x63, 0x33, 0x77, 0x63, 0x6a
        /*0087*/ 	.byte	0x72, 0x75, 0x75, 0x35, 0x63, 0x6e, 0x77, 0x70, 0x75, 0x7a, 0x75, 0x70, 0x34, 0x6e, 0x61, 0x62
        /*0097*/ 	.byte	0x35, 0x37, 0x7a, 0x76, 0x6b, 0x71, 0x69, 0x6e, 0x76, 0x37, 0x64, 0x76, 0x32, 0x79, 0x36, 0x69
        /*00a7*/ 	.byte	0x33, 0x68, 0x6e, 0x76, 0x74, 0x37, 0x63, 0x36, 0x72, 0x78, 0x36, 0x34, 0x67, 0x75, 0x74, 0x2e
        /*00b7*/ 	.byte	0x70, 0x79, 0x00
	.type		assertFile_1,@object
	.size		assertFile_1,(.L_1 - assertFile_1)
assertFile_1:
        /*00ba*/ 	.byte	0x2f, 0x74, 0x6d, 0x70, 0x2f, 0x74, 0x6f, 0x72, 0x63, 0x68, 0x69, 0x6e, 0x64, 0x75, 0x63, 0x74
        /*00ca*/ 	.byte	0x6f, 0x72, 0x5f, 0x72, 0x6f, 0x6f, 0x74, 0x2f, 0x33, 0x77, 0x2f, 0x63, 0x33, 0x77, 0x63, 0x6a
        /*00da*/ 	.byte	0x72, 0x75, 0x75, 0x35, 0x63, 0x6e, 0x77, 0x70, 0x75, 0x7a, 0x75, 0x70, 0x34, 0x6e, 0x61, 0x62
        /*00ea*/ 	.byte	0x35, 0x37, 0x7a, 0x76, 0x6b, 0x71, 0x69, 0x6e, 0x76, 0x37, 0x64, 0x76, 0x32, 0x79, 0x36, 0x69
        /*00fa*/ 	.byte	0x33, 0x68, 0x6e, 0x76, 0x74, 0x37, 0x63, 0x36, 0x72, 0x78, 0x36, 0x34, 0x67, 0x75, 0x74, 0x2e
        /*010a*/ 	.byte	0x70, 0x79, 0x00
.L_1:


//--------------------- .nv.shared.triton_red_fused_add_embedding_native_layer_norm_0 --------------------------
	.section	.nv.shared.triton_red_fused_add_embedding_native_layer_norm_0,"aw",@nobits
	.sectionflags	@""
	.align	16


//--------------------- SYMBOLS --------------------------

	.type		__assertfail,@function
